	.target	sm_90a

	.elftype	@"ET_EXEC"


//--------------------- .note.nv.tkinfo           --------------------------
	.section	.note.nv.tkinfo,"",@"SHT_NOTE"
	.sectionflags	@"SHF_NOTE_NV_TKINFO"
	.tkinfo
        /*0018*/ 	.word	0x00000002
        /*0030*/ 	.string	""
        /*0030*/ 	.string	"ptxas"
        /*0030*/ 	.string	"Cuda compilation tools, release 13.0, V13.0.88"
        /*0030*/ 	.string	"Build cuda_13.0.r13.0/compiler.36424714_0"
        /*0030*/ 	.string	"-arch sm_90a -m 64 "



//--------------------- .note.nv.cuinfo           --------------------------
	.section	.note.nv.cuinfo,"",@"SHT_NOTE"
	.sectionflags	@"SHF_NOTE_NV_CUINFO"
        /*0018*/ 	.short	0x0002
        /*001a*/ 	.short	0x005a
        /*001c*/ 	.short	0x0082
	.zero		2


//--------------------- .nv.info                  --------------------------
	.section	.nv.info,"",@"SHT_CUDA_INFO"
	.align	4


	//----- nvinfo : EIATTR_REGCOUNT
	.align		4
        /*0000*/ 	.byte	0x04, 0x2f
        /*0002*/ 	.short	(.L_15 - .L_14)
	.align		4
.L_14:
        /*0004*/ 	.word	index@(_ZN7cutlass13device_kernelINS_4gemm6kernel13GemmUniversalIN4cute5tupleIJiiiiEEENS1_10collective13CollectiveMmaINS1_34MainloopSm90TmaGmmaWarpSpecializedILi3ENS5_IJNS4_1CILi1EEESB_SB_EEENS1_32KernelTmaWarpSpecializedPingpongEEENS5_IJNSA_ILi64EEESF_NSA_ILi128EEEEEENS_10bfloat16_tENS5_IJlSB_lEEESI_SJ_NS4_8TiledMMAINS4_8MMA_AtomIJNS4_4SM904GMMA27MMA_64x64x16_F32BF16BF16_SSILNSN_5MajorE0ELSP_0ELNSN_7ScaleInE1ELSQ_1EEEEEENS4_6LayoutISC_NS5_IJNSA_ILi0EEESU_SU_EEEEENS5_IJNS4_10UnderscoreESX_SX_EEEEENS4_13SM90_TMA_LOADENS4_14ComposedLayoutINS4_7SwizzleILi3ELi4ELi3EEENS4_18smem_ptr_flag_bitsILi16EEENST_INS5_IJNSA_ILi8EEESF_EEENS5_IJSF_SB_EEEEEEEvNS4_8identityES10_S1A_vS1B_EENS_8epilogue10collective6detail29Sm90TmaWarpSpecializedAdapterINS1E_15DefaultEpilogueISI_SJ_SJ_NS1D_6thread17LinearCombinationISI_Li1EffLNS1I_9ScaleType4KindE0ELNS_15FloatRoundStyleE2ESI_EENS1_15EpilogueDefaultEEEEEvvEEEEvNT_6ParamsE)
        /*0008*/ 	.word	0x000000a8


	//----- nvinfo : EIATTR_FRAME_SIZE
	.align		4
.L_15:
        /*000c*/ 	.byte	0x04, 0x11
        /*000e*/ 	.short	(.L_17 - .L_16)
	.align		4
.L_16:
        /*0010*/ 	.word	index@(_ZN7cutlass13device_kernelINS_4gemm6kernel13GemmUniversalIN4cute5tupleIJiiiiEEENS1_10collective13CollectiveMmaINS1_34MainloopSm90TmaGmmaWarpSpecializedILi3ENS5_IJNS4_1CILi1EEESB_SB_EEENS1_32KernelTmaWarpSpecializedPingpongEEENS5_IJNSA_ILi64EEESF_NSA_ILi128EEEEEENS_10bfloat16_tENS5_IJlSB_lEEESI_SJ_NS4_8TiledMMAINS4_8MMA_AtomIJNS4_4SM904GMMA27MMA_64x64x16_F32BF16BF16_SSILNSN_5MajorE0ELSP_0ELNSN_7ScaleInE1ELSQ_1EEEEEENS4_6LayoutISC_NS5_IJNSA_ILi0EEESU_SU_EEEEENS5_IJNS4_10UnderscoreESX_SX_EEEEENS4_13SM90_TMA_LOADENS4_14ComposedLayoutINS4_7SwizzleILi3ELi4ELi3EEENS4_18smem_ptr_flag_bitsILi16EEENST_INS5_IJNSA_ILi8EEESF_EEENS5_IJSF_SB_EEEEEEEvNS4_8identityES10_S1A_vS1B_EENS_8epilogue10collective6detail29Sm90TmaWarpSpecializedAdapterINS1E_15DefaultEpilogueISI_SJ_SJ_NS1D_6thread17LinearCombinationISI_Li1EffLNS1I_9ScaleType4KindE0ELNS_15FloatRoundStyleE2ESI_EENS1_15EpilogueDefaultEEEEEvvEEEEvNT_6ParamsE)
        /*0014*/ 	.word	0x00000008


	//----- nvinfo : EIATTR_MIN_STACK_SIZE
	.align		4
.L_17:
        /*0018*/ 	.byte	0x04, 0x12
        /*001a*/ 	.short	(.L_19 - .L_18)
	.align		4
.L_18:
        /*001c*/ 	.word	index@(_ZN7cutlass13device_kernelINS_4gemm6kernel13GemmUniversalIN4cute5tupleIJiiiiEEENS1_10collective13CollectiveMmaINS1_34MainloopSm90TmaGmmaWarpSpecializedILi3ENS5_IJNS4_1CILi1EEESB_SB_EEENS1_32KernelTmaWarpSpecializedPingpongEEENS5_IJNSA_ILi64EEESF_NSA_ILi128EEEEEENS_10bfloat16_tENS5_IJlSB_lEEESI_SJ_NS4_8TiledMMAINS4_8MMA_AtomIJNS4_4SM904GMMA27MMA_64x64x16_F32BF16BF16_SSILNSN_5MajorE0ELSP_0ELNSN_7ScaleInE1ELSQ_1EEEEEENS4_6LayoutISC_NS5_IJNSA_ILi0EEESU_SU_EEEEENS5_IJNS4_10UnderscoreESX_SX_EEEEENS4_13SM90_TMA_LOADENS4_14ComposedLayoutINS4_7SwizzleILi3ELi4ELi3EEENS4_18smem_ptr_flag_bitsILi16EEENST_INS5_IJNSA_ILi8EEESF_EEENS5_IJSF_SB_EEEEEEEvNS4_8identityES10_S1A_vS1B_EENS_8epilogue10collective6detail29Sm90TmaWarpSpecializedAdapterINS1E_15DefaultEpilogueISI_SJ_SJ_NS1D_6thread17LinearCombinationISI_Li1EffLNS1I_9ScaleType4KindE0ELNS_15FloatRoundStyleE2ESI_EENS1_15EpilogueDefaultEEEEEvvEEEEvNT_6ParamsE)
        /*0020*/ 	.word	0x00000008
.L_19:


//--------------------- .nv.compat                --------------------------
	.section	.nv.compat,"",@"SHT_CUDA_COMPAT_INFO"
	.align	4
        /*0000*/ 	.byte	0x02, 0x09, 0x01, 0x00, 0x02, 0x02, 0x04, 0x00, 0x02, 0x05, 0x05, 0x00, 0x03, 0x07, 0x01, 0x01
        /*0010*/ 	.byte	0x02, 0x03, 0x01, 0x00, 0x02, 0x06, 0x01, 0x00, 0x04, 0x0b, 0x08, 0x00, 0x00, 0x00, 0x00, 0x00
        /*0020*/ 	.byte	0x00, 0x00, 0x00, 0x00


//--------------------- .nv.info._ZN7cutlass13device_kernelINS_4gemm6kernel13GemmUniversalIN4cute5tupleIJiiiiEEENS1_10collective13CollectiveMmaINS1_34MainloopSm90TmaGmmaWarpSpecializedILi3ENS5_IJNS4_1CILi1EEESB_SB_EEENS1_32KernelTmaWarpSpecializedPingpongEEENS5_IJNSA_ILi64EEESF_NSA_ILi128EEEEEENS_10bfloat16_tENS5_IJlSB_lEEESI_SJ_NS4_8TiledMMAINS4_8MMA_AtomIJNS4_4SM904GMMA27MMA_64x64x16_F32BF16BF16_SSILNSN_5MajorE0ELSP_0ELNSN_7ScaleInE1ELSQ_1EEEEEENS4_6LayoutISC_NS5_IJNSA_ILi0EEESU_SU_EEEEENS5_IJNS4_10UnderscoreESX_SX_EEEEENS4_13SM90_TMA_LOADENS4_14ComposedLayoutINS4_7SwizzleILi3ELi4ELi3EEENS4_18smem_ptr_flag_bitsILi16EEENST_INS5_IJNSA_ILi8EEESF_EEENS5_IJSF_SB_EEEEEEEvNS4_8identityES10_S1A_vS1B_EENS_8epilogue10collective6detail29Sm90TmaWarpSpecializedAdapterINS1E_15DefaultEpilogueISI_SJ_SJ_NS1D_6thread17LinearCombinationISI_Li1EffLNS1I_9ScaleType4KindE0ELNS_15FloatRoundStyleE2ESI_EENS1_15EpilogueDefaultEEEEEvvEEEEvNT_6ParamsE --------------------------
	.section	.nv.info._ZN7cutlass13device_kernelINS_4gemm6kernel13GemmUniversalIN4cute5tupleIJiiiiEEENS1_10collective13CollectiveMmaINS1_34MainloopSm90TmaGmmaWarpSpecializedILi3ENS5_IJNS4_1CILi1EEESB_SB_EEENS1_32KernelTmaWarpSpecializedPingpongEEENS5_IJNSA_ILi64EEESF_NSA_ILi128EEEEEENS_10bfloat16_tENS5_IJlSB_lEEESI_SJ_NS4_8TiledMMAINS4_8MMA_AtomIJNS4_4SM904GMMA27MMA_64x64x16_F32BF16BF16_SSILNSN_5MajorE0ELSP_0ELNSN_7ScaleInE1ELSQ_1EEEEEENS4_6LayoutISC_NS5_IJNSA_ILi0EEESU_SU_EEEEENS5_IJNS4_10UnderscoreESX_SX_EEEEENS4_13SM90_TMA_LOADENS4_14ComposedLayoutINS4_7SwizzleILi3ELi4ELi3EEENS4_18smem_ptr_flag_bitsILi16EEENST_INS5_IJNSA_ILi8EEESF_EEENS5_IJSF_SB_EEEEEEEvNS4_8identityES10_S1A_vS1B_EENS_8epilogue10collective6detail29Sm90TmaWarpSpecializedAdapterINS1E_15DefaultEpilogueISI_SJ_SJ_NS1D_6thread17LinearCombinationISI_Li1EffLNS1I_9ScaleType4KindE0ELNS_15FloatRoundStyleE2ESI_EENS1_15EpilogueDefaultEEEEEvvEEEEvNT_6ParamsE,"",@"SHT_CUDA_INFO"
	.sectionflags	@""
	.align	4


	//----- nvinfo : EIATTR_CUDA_API_VERSION
	.align		4
        /*0000*/ 	.byte	0x04, 0x37
        /*0002*/ 	.short	(.L_21 - .L_20)
.L_20:
        /*0004*/ 	.word	0x00000082


	//----- nvinfo : EIATTR_KPARAM_INFO
	.align		4
.L_21:
        /*0008*/ 	.byte	0x04, 0x17
        /*000a*/ 	.short	(.L_23 - .L_22)
.L_22:
        /*000c*/ 	.word	0x00000000
        /*0010*/ 	.short	0x0000
        /*0012*/ 	.short	0x0070
        /*0014*/ 	.byte	0x00, 0xf0, 0x01, 0x10


	//----- nvinfo : EIATTR_SPARSE_MMA_MASK
	.align		4
.L_23:
        /*0018*/ 	.byte	0x03, 0x50
        /*001a*/ 	.short	0x0000


	//----- nvinfo : EIATTR_MAXREG_COUNT
	.align		4
        /*001c*/ 	.byte	0x03, 0x1b
        /*001e*/ 	.short	0x00a8


	//----- nvinfo : EIATTR_NUM_BARRIERS
	.align		4
        /*0020*/ 	.byte	0x02, 0x4c
        /*0022*/ 	.byte	0x01
	.zero		1


	//----- nvinfo : EIATTR_EXTERNS
	.align		4
        /*0024*/ 	.byte	0x04, 0x0f
        /*0026*/ 	.short	(.L_25 - .L_24)


	//   ....[0]....
	.align		4
.L_24:
        /*0028*/ 	.word	index@(__assertfail)


	//----- nvinfo : EIATTR_ANNOTATIONS
	.align		4
.L_25:
        /*002c*/ 	.byte	0x04, 0x55
        /*002e*/ 	.short	(.L_27 - .L_26)


	//   ....[0]....
.L_26:
        /*0030*/ 	.word	0x00000001
        /*0034*/ 	.byte	0xb0, 0x0a, 0x00, 0x00, 0x01, 0x00, 0x00, 0x00, 0xd0, 0x11, 0x00, 0x00, 0x01, 0x00, 0x00, 0x00
        /*0044*/ 	.byte	0x10, 0x46, 0x00, 0x00, 0x01, 0x00, 0x00, 0x00, 0x70, 0x52, 0x00, 0x00


	//----- nvinfo : EIATTR_MERCURY_ISA_VERSION
	.align		4
.L_27:
        /*0050*/ 	.byte	0x03, 0x5f
        /*0052*/ 	.short	0x0101


	//----- nvinfo : EIATTR_INT_WARP_WIDE_INSTR_OFFSETS
	.align		4
        /*0054*/ 	.byte	0x04, 0x31
        /*0056*/ 	.short	(.L_29 - .L_28)


	//   ....[0]....
.L_28:
        /*0058*/ 	.word	0x000003d0


	//   ....[1]....
        /*005c*/ 	.word	0x000003f0


	//   ....[2]....
        /*0060*/ 	.word	0x00000470


	//   ....[3]....
        /*0064*/ 	.word	0x00000480


	//   ....[4]....
        /*0068*/ 	.word	0x00000490


	//   ....[5]....
        /*006c*/ 	.word	0x000004b0


	//   ....[6]....
        /*0070*/ 	.word	0x00000540


	//   ....[7]....
        /*0074*/ 	.word	0x00000560


	//----- nvinfo : EIATTR_COOP_GROUP_MASK_REGIDS
	.align		4
.L_29:
        /*0078*/ 	.byte	0x04, 0x29
        /*007a*/ 	.short	(.L_31 - .L_30)


	//   ....[0]....
.L_30:
        /*007c*/ 	.word	0xffffffff


	//   ....[1]....
        /*0080*/ 	.word	0xffffffff


	//   ....[2]....
        /*0084*/ 	.word	0xffffffff


	//   ....[3]....
        /*0088*/ 	.word	0xffffffff


	//   ....[4]....
        /*008c*/ 	.word	0xffffffff


	//   ....[5]....
        /*0090*/ 	.word	0xffffffff


	//----- nvinfo : EIATTR_COOP_GROUP_INSTR_OFFSETS
	.align		4
.L_31:
        /*0094*/ 	.byte	0x04, 0x28
        /*0096*/ 	.short	(.L_33 - .L_32)


	//   ....[0]....
.L_32:
        /*0098*/ 	.word	0x00000070


	//   ....[1]....
        /*009c*/ 	.word	0x00000080


	//   ....[2]....
        /*00a0*/ 	.word	0x00000140


	//   ....[3]....
        /*00a4*/ 	.word	0x000002b0


	//   ....[4]....
        /*00a8*/ 	.word	0x000002f0


	//   ....[5]....
        /*00ac*/ 	.word	0x00000330


	//----- nvinfo : EIATTR_REG_RECONFIG
	.align		4
.L_33:
        /*00b0*/ 	.byte	0x01, 0x54
	.zero		2


	//----- nvinfo : EIATTR_SYSCALL_OFFSETS
	.align		4
        /*00b4*/ 	.byte	0x04, 0x46
        /*00b6*/ 	.short	(.L_35 - .L_34)


	//   ....[0]....
.L_34:
        /*00b8*/ 	.word	0x000016d0


	//----- nvinfo : EIATTR_MBARRIER_INSTR_OFFSETS
	.align		4
.L_35:
        /*00bc*/ 	.byte	0x04, 0x39
        /*00be*/ 	.short	(.L_37 - .L_36)


	//   ....[0]....
.L_36:
        /*00c0*/ 	.word	0x00000240
        /*00c4*/ 	.word	0x000000ff
        /*00c8*/ 	.word	0x00000000
        /*00cc*/ 	.short	0x0100
        /*00ce*/ 	.byte	0x08
	.zero		1


	//   ....[1]....
        /*00d0*/ 	.word	0x00000250
        /*00d4*/ 	.word	0x000000ff
        /*00d8*/ 	.word	0x00000018
        /*00dc*/ 	.short	0x0100
        /*00de*/ 	.byte	0x08
	.zero		1


	//   ....[2]....
        /*00e0*/ 	.word	0x00000260
        /*00e4*/ 	.word	0x000000ff
        /*00e8*/ 	.word	0x00000008
        /*00ec*/ 	.short	0x0100
        /*00ee*/ 	.byte	0x08
	.zero		1


	//   ....[3]....
        /*00f0*/ 	.word	0x00000270
        /*00f4*/ 	.word	0x000000ff
        /*00f8*/ 	.word	0x00000020
        /*00fc*/ 	.short	0x0100
        /*00fe*/ 	.byte	0x08
	.zero		1


	//   ....[4]....
        /*0100*/ 	.word	0x00000280
        /*0104*/ 	.word	0x000000ff
        /*0108*/ 	.word	0x00000010
        /*010c*/ 	.short	0x0100
        /*010e*/ 	.byte	0x08
	.zero		1


	//   ....[5]....
        /*0110*/ 	.word	0x00000290
        /*0114*/ 	.word	0x000000ff
        /*0118*/ 	.word	0x00000028
        /*011c*/ 	.short	0x0100
        /*011e*/ 	.byte	0x08
	.zero		1


	//   ....[6]....
        /*0120*/ 	.word	0x000005a0
        /*0124*/ 	.word	0x000000ff
        /*0128*/ 	.word	0x00000060
        /*012c*/ 	.short	0x0100
        /*012e*/ 	.byte	0x08
	.zero		1


	//   ....[7]....
        /*0130*/ 	.word	0x00000610
        /*0134*/ 	.word	0x000000ff
        /*0138*/ 	.word	0x00000068
        /*013c*/ 	.short	0x0100
        /*013e*/ 	.byte	0x08
	.zero		1


	//   ....[8]....
        /*0140*/ 	.word	0x00000630
        /*0144*/ 	.word	0x000000ff
        /*0148*/ 	.word	0x00000040
        /*014c*/ 	.short	0x0100
        /*014e*/ 	.byte	0x09
	.zero		1


	//   ....[9]....
        /*0150*/ 	.word	0x00000640
        /*0154*/ 	.word	0x000000ff
        /*0158*/ 	.word	0x00000048
        /*015c*/ 	.short	0x0100
        /*015e*/ 	.byte	0x09
	.zero		1


	//   ....[10]....
        /*0160*/ 	.word	0x00000650
        /*0164*/ 	.word	0x000000ff
        /*0168*/ 	.word	0x00000050
        /*016c*/ 	.short	0x0100
        /*016e*/ 	.byte	0x09
	.zero		1


	//   ....[11]....
        /*0170*/ 	.word	0x00000660
        /*0174*/ 	.word	0x000000ff
        /*0178*/ 	.word	0x00000058
        /*017c*/ 	.short	0x0100
        /*017e*/ 	.byte	0x09
	.zero		1


	//   ....[12]....
        /*0180*/ 	.word	0x00001590
        /*0184*/ 	.word	0x000000ff
        /*0188*/ 	.word	0xfffffff8
        /*018c*/ 	.short	0x010a
        /*018e*/ 	.byte	0x2b
	.zero		1


	//   ....[13]....
        /*0190*/ 	.word	0x00001750
        /*0194*/ 	.word	0x00000003
        /*0198*/ 	.word	0x00000000
        /*019c*/ 	.short	0x010a
        /*019e*/ 	.byte	0x3f
	.zero		1


	//   ....[14]....
        /*01a0*/ 	.word	0x00001790
        /*01a4*/ 	.word	0x00000003
        /*01a8*/ 	.word	0x00000000
        /*01ac*/ 	.short	0x010a
        /*01ae*/ 	.byte	0x3f
	.zero		1


	//   ....[15]....
        /*01b0*/ 	.word	0x00001c50
        /*01b4*/ 	.word	0x000000ff
        /*01b8*/ 	.word	0x00000000
        /*01bc*/ 	.short	0x010a
        /*01be*/ 	.byte	0x04
	.zero		1


	//   ....[16]....
        /*01c0*/ 	.word	0x00001c90
        /*01c4*/ 	.word	0x000000ff
        /*01c8*/ 	.word	0x00000000
        /*01cc*/ 	.short	0x010a
        /*01ce*/ 	.byte	0x04
	.zero		1


	//   ....[17]....
        /*01d0*/ 	.word	0x000020b0
        /*01d4*/ 	.word	0x000000ff
        /*01d8*/ 	.word	0x00000000
        /*01dc*/ 	.short	0x0101
        /*01de*/ 	.byte	0x04
	.zero		1


	//   ....[18]....
        /*01e0*/ 	.word	0x000021b0
        /*01e4*/ 	.word	0x00000003
        /*01e8*/ 	.word	0x00000000
        /*01ec*/ 	.short	0x0101
        /*01ee*/ 	.byte	0x30
	.zero		1


	//   ....[19]....
        /*01f0*/ 	.word	0x00002280
        /*01f4*/ 	.word	0x000000ff
        /*01f8*/ 	.word	0x00000000
        /*01fc*/ 	.short	0x0101
        /*01fe*/ 	.byte	0x06
	.zero		1


	//   ....[20]....
        /*0200*/ 	.word	0x000022f0
        /*0204*/ 	.word	0x000000ff
        /*0208*/ 	.word	0x00000008
        /*020c*/ 	.short	0x010a
        /*020e*/ 	.byte	0x2b
	.zero		1


	//   ....[21]....
        /*0210*/ 	.word	0x00004650
        /*0214*/ 	.word	0x00000000
        /*0218*/ 	.word	0x00000000
        /*021c*/ 	.short	0x0101
        /*021e*/ 	.byte	0x30
	.zero		1


	//   ....[22]....
        /*0220*/ 	.word	0x00004f40
        /*0224*/ 	.word	0x0000000b
        /*0228*/ 	.word	0x00000018
        /*022c*/ 	.short	0x010a
        /*022e*/ 	.byte	0x3f
	.zero		1


	//   ....[23]....
        /*0230*/ 	.word	0x000053a0
        /*0234*/ 	.word	0x00000006
        /*0238*/ 	.word	0x00000068
        /*023c*/ 	.short	0x0101
        /*023e*/ 	.byte	0x3f
	.zero		1


	//   ....[24]....
        /*0240*/ 	.word	0x00005ac0
        /*0244*/ 	.word	0x00000007
        /*0248*/ 	.word	0x00000000
        /*024c*/ 	.short	0x010a
        /*024e*/ 	.byte	0x3f
	.zero		1


	//   ....[25]....
        /*0250*/ 	.word	0x00005b40
        /*0254*/ 	.word	0x00000004
        /*0258*/ 	.word	0x00000000
        /*025c*/ 	.short	0x010a
        /*025e*/ 	.byte	0x3f
	.zero		1


	//   ....[26]....
        /*0260*/ 	.word	0x00005bd0
        /*0264*/ 	.word	0x00000005
        /*0268*/ 	.word	0x00000000
        /*026c*/ 	.short	0x010a
        /*026e*/ 	.byte	0x3f
	.zero		1


	//   ....[27]....
        /*0270*/ 	.word	0x00005c40
        /*0274*/ 	.word	0x00000003
        /*0278*/ 	.word	0xfffffff8
        /*027c*/ 	.short	0x010a
        /*027e*/ 	.byte	0x3f
	.zero		1


	//   ....[28]....
        /*0280*/ 	.word	0x00005c90
        /*0284*/ 	.word	0x00000003
        /*0288*/ 	.word	0x00000000
        /*028c*/ 	.short	0x010a
        /*028e*/ 	.byte	0x3f
	.zero		1


	//   ....[29]....
        /*0290*/ 	.word	0x00005cf0
        /*0294*/ 	.word	0x00000004
        /*0298*/ 	.word	0x00000000
        /*029c*/ 	.short	0x010a
        /*029e*/ 	.byte	0x3f
	.zero		1


	//   ....[30]....
        /*02a0*/ 	.word	0x00005d50
        /*02a4*/ 	.word	0x00000003
        /*02a8*/ 	.word	0x00000008
        /*02ac*/ 	.short	0x010a
        /*02ae*/ 	.byte	0x3f
	.zero		1


	//   ....[31]....
        /*02b0*/ 	.word	0x00005e20
        /*02b4*/ 	.word	0x0000000b
        /*02b8*/ 	.word	0x00000018
        /*02bc*/ 	.short	0x010a
        /*02be*/ 	.byte	0x3f
	.zero		1


	//   ....[32]....
        /*02c0*/ 	.word	0x00005ef0
        /*02c4*/ 	.word	0x00000007
        /*02c8*/ 	.word	0x00000000
        /*02cc*/ 	.short	0x010a
        /*02ce*/ 	.byte	0x3f
	.zero		1


	//   ....[33]....
        /*02d0*/ 	.word	0x00005f40
        /*02d4*/ 	.word	0x00000004
        /*02d8*/ 	.word	0x00000000
        /*02dc*/ 	.short	0x010a
        /*02de*/ 	.byte	0x3f
	.zero		1


	//----- nvinfo : EIATTR_NUM_MBARRIERS
	.align		4
.L_37:
        /*02e0*/ 	.byte	0x03, 0x38
        /*02e2*/ 	.short	0x000c


	//----- nvinfo : EIATTR_EXIT_INSTR_OFFSETS
	.align		4
        /*02e4*/ 	.byte	0x04, 0x1c
        /*02e6*/ 	.short	(.L_39 - .L_38)


	//   ....[0]....
.L_38:
        /*02e8*/ 	.word	0x00001160


	//   ....[1]....
        /*02ec*/ 	.word	0x000011c0


	//   ....[2]....
        /*02f0*/ 	.word	0x00004c70


	//   ....[3]....
        /*02f4*/ 	.word	0x00004ca0


	//   ....[4]....
        /*02f8*/ 	.word	0x00005c20


	//----- nvinfo : EIATTR_MAX_THREADS
	.align		4
.L_39:
        /*02fc*/ 	.byte	0x04, 0x05
        /*02fe*/ 	.short	(.L_41 - .L_40)
.L_40:
        /*0300*/ 	.word	0x00000180
        /*0304*/ 	.word	0x00000001
        /*0308*/ 	.word	0x00000001


	//----- nvinfo : EIATTR_CRS_STACK_SIZE
	.align		4
.L_41:
        /*030c*/ 	.byte	0x04, 0x1e
        /*030e*/ 	.short	(.L_43 - .L_42)
.L_42:
        /*0310*/ 	.word	0x00000000


	//----- nvinfo : EIATTR_CBANK_PARAM_SIZE
	.align		4
.L_43:
        /*0314*/ 	.byte	0x03, 0x19
        /*0316*/ 	.short	0x0470


	//----- nvinfo : EIATTR_PARAM_CBANK
	.align		4
        /*0318*/ 	.byte	0x04, 0x0a
        /*031a*/ 	.short	(.L_45 - .L_44)
	.align		4
.L_44:
        /*031c*/ 	.word	index@(.nv.constant0._ZN7cutlass13device_kernelINS_4gemm6kernel13GemmUniversalIN4cute5tupleIJiiiiEEENS1_10collective13CollectiveMmaINS1_34MainloopSm90TmaGmmaWarpSpecializedILi3ENS5_IJNS4_1CILi1EEESB_SB_EEENS1_32KernelTmaWarpSpecializedPingpongEEENS5_IJNSA_ILi64EEESF_NSA_ILi128EEEEEENS_10bfloat16_tENS5_IJlSB_lEEESI_SJ_NS4_8TiledMMAINS4_8MMA_AtomIJNS4_4SM904GMMA27MMA_64x64x16_F32BF16BF16_SSILNSN_5MajorE0ELSP_0ELNSN_7ScaleInE1ELSQ_1EEEEEENS4_6LayoutISC_NS5_IJNSA_ILi0EEESU_SU_EEEEENS5_IJNS4_10UnderscoreESX_SX_EEEEENS4_13SM90_TMA_LOADENS4_14ComposedLayoutINS4_7SwizzleILi3ELi4ELi3EEENS4_18smem_ptr_flag_bitsILi16EEENST_INS5_IJNSA_ILi8EEESF_EEENS5_IJSF_SB_EEEEEEEvNS4_8identityES10_S1A_vS1B_EENS_8epilogue10collective6detail29Sm90TmaWarpSpecializedAdapterINS1E_15DefaultEpilogueISI_SJ_SJ_NS1D_6thread17LinearCombinationISI_Li1EffLNS1I_9ScaleType4KindE0ELNS_15FloatRoundStyleE2ESI_EENS1_15EpilogueDefaultEEEEEvvEEEEvNT_6ParamsE)
        /*0320*/ 	.short	0x0210
        /*0322*/ 	.short	0x0470


	//----- nvinfo : EIATTR_SW_WAR
	.align		4
.L_45:
        /*0324*/ 	.byte	0x04, 0x36
        /*0326*/ 	.short	(.L_47 - .L_46)
.L_46:
        /*0328*/ 	.word	0x00000008
.L_47:


//--------------------- .nv.callgraph             --------------------------
	.section	.nv.callgraph,"",@"SHT_CUDA_CALLGRAPH"
	.align	4
	.sectionentsize	8
	.align		4
        /*0000*/ 	.word	0x00000000
	.align		4
        /*0004*/ 	.word	0xffffffff
	.align		4
        /*0008*/ 	.word	index@(_ZN7cutlass13device_kernelINS_4gemm6kernel13GemmUniversalIN4cute5tupleIJiiiiEEENS1_10collective13CollectiveMmaINS1_34MainloopSm90TmaGmmaWarpSpecializedILi3ENS5_IJNS4_1CILi1EEESB_SB_EEENS1_32KernelTmaWarpSpecializedPingpongEEENS5_IJNSA_ILi64EEESF_NSA_ILi128EEEEEENS_10bfloat16_tENS5_IJlSB_lEEESI_SJ_NS4_8TiledMMAINS4_8MMA_AtomIJNS4_4SM904GMMA27MMA_64x64x16_F32BF16BF16_SSILNSN_5MajorE0ELSP_0ELNSN_7ScaleInE1ELSQ_1EEEEEENS4_6LayoutISC_NS5_IJNSA_ILi0EEESU_SU_EEEEENS5_IJNS4_10UnderscoreESX_SX_EEEEENS4_13SM90_TMA_LOADENS4_14ComposedLayoutINS4_7SwizzleILi3ELi4ELi3EEENS4_18smem_ptr_flag_bitsILi16EEENST_INS5_IJNSA_ILi8EEESF_EEENS5_IJSF_SB_EEEEEEEvNS4_8identityES10_S1A_vS1B_EENS_8epilogue10collective6detail29Sm90TmaWarpSpecializedAdapterINS1E_15DefaultEpilogueISI_SJ_SJ_NS1D_6thread17LinearCombinationISI_Li1EffLNS1I_9ScaleType4KindE0ELNS_15FloatRoundStyleE2ESI_EENS1_15EpilogueDefaultEEEEEvvEEEEvNT_6ParamsE)
	.align		4
        /*000c*/ 	.word	index@(__assertfail)
	.align		4
        /*0010*/ 	.word	0x00000000
	.align		4
        /*0014*/ 	.word	0xfffffffe
	.align		4
        /*0018*/ 	.word	0x00000000
	.align		4
        /*001c*/ 	.word	0xfffffffd
	.align		4
        /*0020*/ 	.word	0x00000000
	.align		4
        /*0024*/ 	.word	0xfffffffc


//--------------------- .nv.constant4             --------------------------
	.section	.nv.constant4,"a",@progbits
	.align	8
	.align		8
.nv.constant4:
        /*0000*/ 	.dword	__assertfail
	.align		8
        /*0008*/ 	.dword	__unnamed_1
	.align		8
        /*0010*/ 	.dword	_ZN40_INTERNAL_903ee3ec_4_k_cu_46f97cdc_239364cuda3std3__45__cpo5beginE
	.align		8
        /*0018*/ 	.dword	_ZN40_INTERNAL_903ee3ec_4_k_cu_46f97cdc_239364cuda3std3__45__cpo3endE
	.align		8
        /*0020*/ 	.dword	_ZN40_INTERNAL_903ee3ec_4_k_cu_46f97cdc_239364cuda3std3__45__cpo6cbeginE
	.align		8
        /*0028*/ 	.dword	_ZN40_INTERNAL_903ee3ec_4_k_cu_46f97cdc_239364cuda3std3__45__cpo4cendE
	.align		8
        /*0030*/ 	.dword	_ZN40_INTERNAL_903ee3ec_4_k_cu_46f97cdc_239364cuda3std3__442_GLOBAL__N__903ee3ec_4_k_cu_46f97cdc_239366ignoreE
	.align		8
        /*0038*/ 	.dword	_ZN40_INTERNAL_903ee3ec_4_k_cu_46f97cdc_239364cuda3std3__419piecewise_constructE
	.align		8
        /*0040*/ 	.dword	_ZN40_INTERNAL_903ee3ec_4_k_cu_46f97cdc_239364cuda3std3__48in_placeE
	.align		8
        /*0048*/ 	.dword	_ZN40_INTERNAL_903ee3ec_4_k_cu_46f97cdc_239364cuda3std6ranges3__45__cpo4swapE
	.align		8
        /*0050*/ 	.dword	_ZN40_INTERNAL_903ee3ec_4_k_cu_46f97cdc_239364cuda3std6ranges3__45__cpo9iter_moveE
	.align		8
        /*0058*/ 	.dword	_ZN40_INTERNAL_903ee3ec_4_k_cu_46f97cdc_239364cute7productE
	.align		8
        /*0060*/ 	.dword	_ZN40_INTERNAL_903ee3ec_4_k_cu_46f97cdc_239364cute1_E
	.align		8
        /*0068*/ 	.dword	$str$22
	.align		8
        /*0070*/ 	.dword	$str$23


//--------------------- .text._ZN7cutlass13device_kernelINS_4gemm6kernel13GemmUniversalIN4cute5tupleIJiiiiEEENS1_10collective13CollectiveMmaINS1_34MainloopSm90TmaGmmaWarpSpecializedILi3ENS5_IJNS4_1CILi1EEESB_SB_EEENS1_32KernelTmaWarpSpecializedPingpongEEENS5_IJNSA_ILi64EEESF_NSA_ILi128EEEEEENS_10bfloat16_tENS5_IJlSB_lEEESI_SJ_NS4_8TiledMMAINS4_8MMA_AtomIJNS4_4SM904GMMA27MMA_64x64x16_F32BF16BF16_SSILNSN_5MajorE0ELSP_0ELNSN_7ScaleInE1ELSQ_1EEEEEENS4_6LayoutISC_NS5_IJNSA_ILi0EEESU_SU_EEEEENS5_IJNS4_10UnderscoreESX_SX_EEEEENS4_13SM90_TMA_LOADENS4_14ComposedLayoutINS4_7SwizzleILi3ELi4ELi3EEENS4_18smem_ptr_flag_bitsILi16EEENST_INS5_IJNSA_ILi8EEESF_EEENS5_IJSF_SB_EEEEEEEvNS4_8identityES10_S1A_vS1B_EENS_8epilogue10collective6detail29Sm90TmaWarpSpecializedAdapterINS1E_15DefaultEpilogueISI_SJ_SJ_NS1D_6thread17LinearCombinationISI_Li1EffLNS1I_9ScaleType4KindE0ELNS_15FloatRoundStyleE2ESI_EENS1_15EpilogueDefaultEEEEEvvEEEEvNT_6ParamsE --------------------------
	.section	.text._ZN7cutlass13device_kernelINS_4gemm6kernel13GemmUniversalIN4cute5tupleIJiiiiEEENS1_10collective13CollectiveMmaINS1_34MainloopSm90TmaGmmaWarpSpecializedILi3ENS5_IJNS4_1CILi1EEESB_SB_EEENS1_32KernelTmaWarpSpecializedPingpongEEENS5_IJNSA_ILi64EEESF_NSA_ILi128EEEEEENS_10bfloat16_tENS5_IJlSB_lEEESI_SJ_NS4_8TiledMMAINS4_8MMA_AtomIJNS4_4SM904GMMA27MMA_64x64x16_F32BF16BF16_SSILNSN_5MajorE0ELSP_0ELNSN_7ScaleInE1ELSQ_1EEEEEENS4_6LayoutISC_NS5_IJNSA_ILi0EEESU_SU_EEEEENS5_IJNS4_10UnderscoreESX_SX_EEEEENS4_13SM90_TMA_LOADENS4_14ComposedLayoutINS4_7SwizzleILi3ELi4ELi3EEENS4_18smem_ptr_flag_bitsILi16EEENST_INS5_IJNSA_ILi8EEESF_EEENS5_IJSF_SB_EEEEEEEvNS4_8identityES10_S1A_vS1B_EENS_8epilogue10collective6detail29Sm90TmaWarpSpecializedAdapterINS1E_15DefaultEpilogueISI_SJ_SJ_NS1D_6thread17LinearCombinationISI_Li1EffLNS1I_9ScaleType4KindE0ELNS_15FloatRoundStyleE2ESI_EENS1_15EpilogueDefaultEEEEEvvEEEEvNT_6ParamsE,"ax",@progbits
	.align	128
.text._ZN7cutlass13device_kernelINS_4gemm6kernel13GemmUniversalIN4cute5tupleIJiiiiEEENS1_10collective13CollectiveMmaINS1_34MainloopSm90TmaGmmaWarpSpecializedILi3ENS5_IJNS4_1CILi1EEESB_SB_EEENS1_32KernelTmaWarpSpecializedPingpongEEENS5_IJNSA_ILi64EEESF_NSA_ILi128EEEEEENS_10bfloat16_tENS5_IJlSB_lEEESI_SJ_NS4_8TiledMMAINS4_8MMA_AtomIJNS4_4SM904GMMA27MMA_64x64x16_F32BF16BF16_SSILNSN_5MajorE0ELSP_0ELNSN_7ScaleInE1ELSQ_1EEEEEENS4_6LayoutISC_NS5_IJNSA_ILi0EEESU_SU_EEEEENS5_IJNS4_10UnderscoreESX_SX_EEEEENS4_13SM90_TMA_LOADENS4_14ComposedLayoutINS4_7SwizzleILi3ELi4ELi3EEENS4_18smem_ptr_flag_bitsILi16EEENST_INS5_IJNSA_ILi8EEESF_EEENS5_IJSF_SB_EEEEEEEvNS4_8identityES10_S1A_vS1B_EENS_8epilogue10collective6detail29Sm90TmaWarpSpecializedAdapterINS1E_15DefaultEpilogueISI_SJ_SJ_NS1D_6thread17LinearCombinationISI_Li1EffLNS1I_9ScaleType4KindE0ELNS_15FloatRoundStyleE2ESI_EENS1_15EpilogueDefaultEEEEEvvEEEEvNT_6ParamsE:
        .type           _ZN7cutlass13device_kernelINS_4gemm6kernel13GemmUniversalIN4cute5tupleIJiiiiEEENS1_10collective13CollectiveMmaINS1_34MainloopSm90TmaGmmaWarpSpecializedILi3ENS5_IJNS4_1CILi1EEESB_SB_EEENS1_32KernelTmaWarpSpecializedPingpongEEENS5_IJNSA_ILi64EEESF_NSA_ILi128EEEEEENS_10bfloat16_tENS5_IJlSB_lEEESI_SJ_NS4_8TiledMMAINS4_8MMA_AtomIJNS4_4SM904GMMA27MMA_64x64x16_F32BF16BF16_SSILNSN_5MajorE0ELSP_0ELNSN_7ScaleInE1ELSQ_1EEEEEENS4_6LayoutISC_NS5_IJNSA_ILi0EEESU_SU_EEEEENS5_IJNS4_10UnderscoreESX_SX_EEEEENS4_13SM90_TMA_LOADENS4_14ComposedLayoutINS4_7SwizzleILi3ELi4ELi3EEENS4_18smem_ptr_flag_bitsILi16EEENST_INS5_IJNSA_ILi8EEESF_EEENS5_IJSF_SB_EEEEEEEvNS4_8identityES10_S1A_vS1B_EENS_8epilogue10collective6detail29Sm90TmaWarpSpecializedAdapterINS1E_15DefaultEpilogueISI_SJ_SJ_NS1D_6thread17LinearCombinationISI_Li1EffLNS1I_9ScaleType4KindE0ELNS_15FloatRoundStyleE2ESI_EENS1_15EpilogueDefaultEEEEEvvEEEEvNT_6ParamsE,@function
        .size           _ZN7cutlass13device_kernelINS_4gemm6kernel13GemmUniversalIN4cute5tupleIJiiiiEEENS1_10collective13CollectiveMmaINS1_34MainloopSm90TmaGmmaWarpSpecializedILi3ENS5_IJNS4_1CILi1EEESB_SB_EEENS1_32KernelTmaWarpSpecializedPingpongEEENS5_IJNSA_ILi64EEESF_NSA_ILi128EEEEEENS_10bfloat16_tENS5_IJlSB_lEEESI_SJ_NS4_8TiledMMAINS4_8MMA_AtomIJNS4_4SM904GMMA27MMA_64x64x16_F32BF16BF16_SSILNSN_5MajorE0ELSP_0ELNSN_7ScaleInE1ELSQ_1EEEEEENS4_6LayoutISC_NS5_IJNSA_ILi0EEESU_SU_EEEEENS5_IJNS4_10UnderscoreESX_SX_EEEEENS4_13SM90_TMA_LOADENS4_14ComposedLayoutINS4_7SwizzleILi3ELi4ELi3EEENS4_18smem_ptr_flag_bitsILi16EEENST_INS5_IJNSA_ILi8EEESF_EEENS5_IJSF_SB_EEEEEEEvNS4_8identityES10_S1A_vS1B_EENS_8epilogue10collective6detail29Sm90TmaWarpSpecializedAdapterINS1E_15DefaultEpilogueISI_SJ_SJ_NS1D_6thread17LinearCombinationISI_Li1EffLNS1I_9ScaleType4KindE0ELNS_15FloatRoundStyleE2ESI_EENS1_15EpilogueDefaultEEEEEvvEEEEvNT_6ParamsE,(.L_x_131 - _ZN7cutlass13device_kernelINS_4gemm6kernel13GemmUniversalIN4cute5tupleIJiiiiEEENS1_10collective13CollectiveMmaINS1_34MainloopSm90TmaGmmaWarpSpecializedILi3ENS5_IJNS4_1CILi1EEESB_SB_EEENS1_32KernelTmaWarpSpecializedPingpongEEENS5_IJNSA_ILi64EEESF_NSA_ILi128EEEEEENS_10bfloat16_tENS5_IJlSB_lEEESI_SJ_NS4_8TiledMMAINS4_8MMA_AtomIJNS4_4SM904GMMA27MMA_64x64x16_F32BF16BF16_SSILNSN_5MajorE0ELSP_0ELNSN_7ScaleInE1ELSQ_1EEEEEENS4_6LayoutISC_NS5_IJNSA_ILi0EEESU_SU_EEEEENS5_IJNS4_10UnderscoreESX_SX_EEEEENS4_13SM90_TMA_LOADENS4_14ComposedLayoutINS4_7SwizzleILi3ELi4ELi3EEENS4_18smem_ptr_flag_bitsILi16EEENST_INS5_IJNSA_ILi8EEESF_EEENS5_IJSF_SB_EEEEEEEvNS4_8identityES10_S1A_vS1B_EENS_8epilogue10collective6detail29Sm90TmaWarpSpecializedAdapterINS1E_15DefaultEpilogueISI_SJ_SJ_NS1D_6thread17LinearCombinationISI_Li1EffLNS1I_9ScaleType4KindE0ELNS_15FloatRoundStyleE2ESI_EENS1_15EpilogueDefaultEEEEEvvEEEEvNT_6ParamsE)
        .other          _ZN7cutlass13device_kernelINS_4gemm6kernel13GemmUniversalIN4cute5tupleIJiiiiEEENS1_10collective13CollectiveMmaINS1_34MainloopSm90TmaGmmaWarpSpecializedILi3ENS5_IJNS4_1CILi1EEESB_SB_EEENS1_32KernelTmaWarpSpecializedPingpongEEENS5_IJNSA_ILi64EEESF_NSA_ILi128EEEEEENS_10bfloat16_tENS5_IJlSB_lEEESI_SJ_NS4_8TiledMMAINS4_8MMA_AtomIJNS4_4SM904GMMA27MMA_64x64x16_F32BF16BF16_SSILNSN_5MajorE0ELSP_0ELNSN_7ScaleInE1ELSQ_1EEEEEENS4_6LayoutISC_NS5_IJNSA_ILi0EEESU_SU_EEEEENS5_IJNS4_10UnderscoreESX_SX_EEEEENS4_13SM90_TMA_LOADENS4_14ComposedLayoutINS4_7SwizzleILi3ELi4ELi3EEENS4_18smem_ptr_flag_bitsILi16EEENST_INS5_IJNSA_ILi8EEESF_EEENS5_IJSF_SB_EEEEEEEvNS4_8identityES10_S1A_vS1B_EENS_8epilogue10collective6detail29Sm90TmaWarpSpecializedAdapterINS1E_15DefaultEpilogueISI_SJ_SJ_NS1D_6thread17LinearCombinationISI_Li1EffLNS1I_9ScaleType4KindE0ELNS_15FloatRoundStyleE2ESI_EENS1_15EpilogueDefaultEEEEEvvEEEEvNT_6ParamsE,@"STO_CUDA_ENTRY STV_DEFAULT"
_ZN7cutlass13device_kernelINS_4gemm6kernel13GemmUniversalIN4cute5tupleIJiiiiEEENS1_10collective13CollectiveMmaINS1_34MainloopSm90TmaGmmaWarpSpecializedILi3ENS5_IJNS4_1CILi1EEESB_SB_EEENS1_32KernelTmaWarpSpecializedPingpongEEENS5_IJNSA_ILi64EEESF_NSA_ILi128EEEEEENS_10bfloat16_tENS5_IJlSB_lEEESI_SJ_NS4_8TiledMMAINS4_8MMA_AtomIJNS4_4SM904GMMA27MMA_64x64x16_F32BF16BF16_SSILNSN_5MajorE0ELSP_0ELNSN_7ScaleInE1ELSQ_1EEEEEENS4_6LayoutISC_NS5_IJNSA_ILi0EEESU_SU_EEEEENS5_IJNS4_10UnderscoreESX_SX_EEEEENS4_13SM90_TMA_LOADENS4_14ComposedLayoutINS4_7SwizzleILi3ELi4ELi3EEENS4_18smem_ptr_flag_bitsILi16EEENST_INS5_IJNSA_ILi8EEESF_EEENS5_IJSF_SB_EEEEEEEvNS4_8identityES10_S1A_vS1B_EENS_8epilogue10collective6detail29Sm90TmaWarpSpecializedAdapterINS1E_15DefaultEpilogueISI_SJ_SJ_NS1D_6thread17LinearCombinationISI_Li1EffLNS1I_9ScaleType4KindE0ELNS_15FloatRoundStyleE2ESI_EENS1_15EpilogueDefaultEEEEEvvEEEEvNT_6ParamsE:
[----:B------:R-:W0:Y:S02]  /*0000*/  LDC R1, c[0x0][0x28] ;  /* 0x00000a00ff017b82 */ /* 0x000e240000000800 */
[----:B0-----:R-:W-:Y:S01]  /*0010*/  VIADD R1, R1, 0xfffffff8 ;  /* 0xfffffff801017836 */ /* 0x001fe20000000000 */
[----:B------:R-:W0:Y:S01]  /*0020*/  S2R R4, SR_TID.X ;  /* 0x0000000000047919 */ /* 0x000e220000002100 */
[----:B------:R-:W-:Y:S01]  /*0030*/  ELECT P0, URZ, PT ;  /* 0x00000000003f782f */ /* 0x000fe20003800000 */
[----:B------:R-:W-:Y:S01]  /*0040*/  BSSY B0, `(.L_x_0) ;  /* 0x000000f000007945 */ /* 0x000fe20003800000 */
[--C-:B0-----:R-:W-:Y:S02]  /*0050*/  SHF.R.U32.HI R0, RZ, 0x5, R4.reuse ;  /* 0x00000005ff007819 */ /* 0x101fe40000011604 */
[----:B------:R-:W-:-:S03]  /*0060*/  SHF.R.U32.HI R5, RZ, 0x7, R4 ;  /* 0x00000007ff057819 */ /* 0x000fc60000011604 */
[----:B------:R-:W0:Y:S04]  /*0070*/  SHFL.IDX PT, R2, R0, RZ, 0x1f ;  /* 0x00001fff00027589 */ /* 0x000e2800000e0000 */
[----:B------:R1:W2:Y:S01]  /*0080*/  SHFL.IDX PT, R7, R5, RZ, 0x1f ;  /* 0x00001fff05077589 */ /* 0x0002a200000e0000 */
[----:B0-----:R-:W-:-:S13]  /*0090*/  ISETP.NE.OR P0, PT, R2, RZ, !P0 ;  /* 0x000000ff0200720c */ /* 0x001fda0004705670 */
[----:B-12---:R-:W-:Y:S05]  /*00a0*/  @P0 BRA `(.L_x_1) ;  /* 0x0000000000200947 */ /* 0x006fea0003800000 */
[----:B------:R-:W-:Y:S02]  /*00b0*/  ULDC.64 UR4, c[0x0][0x198] ;  /* 0x0000660000047ab9 */ /* 0x000fe40000000a00 */
[----:B------:R-:W-:Y:S02]  /*00c0*/  UIADD3 UR6, UP0, UR4, 0xf0, URZ ;  /* 0x000000f004067890 */ /* 0x000fe4000ff1e03f */
[----:B------:R-:W-:Y:S02]  /*00d0*/  UIADD3 UR4, UP1, UR4, 0x1f0, URZ ;  /* 0x000001f004047890 */ /* 0x000fe4000ff3e03f */
[----:B------:R-:W-:Y:S02]  /*00e0*/  UIADD3.X UR7, URZ, UR5, URZ, UP0, !UPT ;  /* 0x000000053f077290 */ /* 0x000fe400087fe43f */
[----:B------:R-:W-:-:S07]  /*00f0*/  UIADD3.X UR5, URZ, UR5, URZ, UP1, !UPT ;  /* 0x000000053f057290 */ /* 0x000fce0008ffe43f */
[----:B------:R0:W-:Y:S02]  /*0100*/  UTMACCTL.PF [UR6] ;  /* 0x00000000060079b9 */ /* 0x0001e40008040000 */
[----:B------:R0:W-:Y:S02]  /*0110*/  UTMACCTL.PF [UR4] ;  /* 0x00000000040079b9 */ /* 0x0001e40008040000 */
[----:B0-----:R-:W-:Y:S01]  /*0120*/  NOP ;  /* 0x0000000000007918 */ /* 0x001fe20000000000 */
.L_x_1:
[----:B------:R-:W-:Y:S05]  /*0130*/  BSYNC B0 ;  /* 0x0000000000007941 */ /* 0x000fea0003800000 */
.L_x_0:
[----:B------:R-:W0:Y:S02]  /*0140*/  SHFL.IDX PT, R3, R0, RZ, 0x1f ;  /* 0x00001fff00037589 */ /* 0x000e2400000e0000 */
[----:B0-----:R-:W-:-:S13]  /*0150*/  ISETP.NE.AND P0, PT, R3, RZ, PT ;  /* 0x000000ff0300720c */ /* 0x001fda0003f05270 */
[----:B------:R-:W-:Y:S05]  /*0160*/  @P0 BRA `(.L_x_2) ;  /* 0x0000000000500947 */ /* 0x000fea0003800000 */
[----:B------:R-:W0:Y:S01]  /*0170*/  S2UR UR8, SR_CgaCtaId ;  /* 0x00000000000879c3 */ /* 0x000e220000008800 */
[----:B------:R-:W-:Y:S01]  /*0180*/  UMOV UR4, 0x400 ;  /* 0x0000040000047882 */ /* 0x000fe20000000000 */
[----:B------:R-:W-:Y:S01]  /*0190*/  UMOV UR5, 0x1 ;  /* 0x0000000100057882 */ /* 0x000fe20000000000 */
[----:B------:R-:W-:Y:S01]  /*01a0*/  UMOV UR6, 0x80 ;  /* 0x0000008000067882 */ /* 0x000fe20000000000 */
[----:B------:R-:W-:Y:S01]  /*01b0*/  ELECT P0, URZ, PT ;  /* 0x00000000003f782f */ /* 0x000fe20003800000 */
[----:B------:R-:W-:-:S04]  /*01c0*/  UIADD3 UR6, -UR6, 0x100000, URZ ;  /* 0x0010000006067890 */ /* 0x000fc8000fffe13f */
[----:B------:R-:W-:Y:S02]  /*01d0*/  USHF.L.U32 UR7, UR6, 0xb, URZ ;  /* 0x0000000b06077899 */ /* 0x000fe4000800063f */
[----:B------:R-:W-:Y:S02]  /*01e0*/  USHF.L.U32 UR6, UR6, 0x1, URZ ;  /* 0x0000000106067899 */ /* 0x000fe4000800063f */
[----:B0-----:R-:W-:Y:S02]  /*01f0*/  ULEA UR8, UR8, UR4, 0x18 ;  /* 0x0000000408087291 */ /* 0x001fe4000f8ec03f */
[----:B------:R-:W-:-:S04]  /*0200*/  UIADD3 UR4, -UR5, 0x100000, URZ ;  /* 0x0010000005047890 */ /* 0x000fc8000fffe13f */
[----:B------:R-:W-:Y:S02]  /*0210*/  USHF.L.U32 UR5, UR4, 0xb, URZ ;  /* 0x0000000b04057899 */ /* 0x000fe4000800063f */
[----:B------:R-:W-:Y:S01]  /*0220*/  USHF.L.U32 UR4, UR4, 0x1, URZ ;  /* 0x0000000104047899 */ /* 0x000fe2000800063f */
[----:B------:R-:W0:Y:S11]  /*0230*/  FENCE.VIEW.ASYNC.S ;  /* 0x00000000000073c6 */ /* 0x000e360000000000 */
[----:B0-----:R0:W1:Y:S01]  /*0240*/  SYNCS.EXCH.64 URZ, [UR8], UR4 ;  /* 0x00000004083f75b2 */ /* 0x0010620008000100 */
[----:B------:R0:W2:Y:S01]  /*0250*/  SYNCS.EXCH.64 URZ, [UR8+0x18], UR6 ;  /* 0x00001806083f75b2 */ /* 0x0000a20008000100 */
[----:B------:R0:W3:Y:S01]  /*0260*/  SYNCS.EXCH.64 URZ, [UR8+0x8], UR4 ;  /* 0x00000804083f75b2 */ /* 0x0000e20008000100 */
[----:B------:R0:W4:Y:S01]  /*0270*/  SYNCS.EXCH.64 URZ, [UR8+0x20], UR6 ;  /* 0x00002006083f75b2 */ /* 0x0001220008000100 */
[----:B------:R0:W0:Y:S01]  /*0280*/  SYNCS.EXCH.64 URZ, [UR8+0x10], UR4 ;  /* 0x00001004083f75b2 */ /* 0x0000220008000100 */
[----:B------:R0:W0:Y:S01]  /*0290*/  SYNCS.EXCH.64 URZ, [UR8+0x28], UR6 ;  /* 0x00002806083f75b2 */ /* 0x0000220008000100 */
[----:B------:R-:W-:Y:S01]  /*02a0*/  NOP ;  /* 0x0000000000007918 */ /* 0x000fe20000000000 */
.L_x_2:
[----:B------:R-:W5:Y:S01]  /*02b0*/  SHFL.IDX PT, R6, R0, RZ, 0x1f ;  /* 0x00001fff00067589 */ /* 0x000f6200000e0000 */
[----:B------:R-:W-:Y:S01]  /*02c0*/  ELECT P0, URZ, PT ;  /* 0x00000000003f782f */ /* 0x000fe20003800000 */
[----:B------:R-:W-:Y:S01]  /*02d0*/  NOP ;  /* 0x0000000000007918 */ /* 0x000fe20000000000 */
[----:B------:R-:W-:Y:S01]  /*02e0*/  ELECT P1, URZ, PT ;  /* 0x00000000003f782f */ /* 0x000fe20003820000 */
[----:B------:R-:W1:Y:S01]  /*02f0*/  SHFL.IDX PT, R3, R0, RZ, 0x1f ;  /* 0x00001fff00037589 */ /* 0x000e6200000e0000 */
[----:B0-----:R-:W-:Y:S01]  /*0300*/  UMOV UR4, 0x20 ;  /* 0x0000002000047882 */ /* 0x001fe20000000000 */
[----:B------:R-:W-:Y:S01]  /*0310*/  UMOV UR11, 0x80 ;  /* 0x00000080000b7882 */ /* 0x000fe20000000000 */
[----:B------:R-:W-:Y:S01]  /*0320*/  NOP ;  /* 0x0000000000007918 */ /* 0x000fe20000000000 */
[----:B------:R-:W0:Y:S01]  /*0330*/  SHFL.IDX PT, R5, R5, RZ, 0x1f ;  /* 0x00001fff05057589 */ /* 0x000e2200000e0000 */
[C---:B------:R-:W-:Y:S01]  /*0340*/  VIADD R31, R7.reuse, 0xffffffff ;  /* 0xffffffff071f7836 */ /* 0x040fe20000000000 */
[----:B------:R-:W-:Y:S01]  /*0350*/  ULDC.64 UR36, c[0x0][0x208] ;  /* 0x0000820000247ab9 */ /* 0x000fe20000000a00 */
[----:B------:R-:W-:-:S03]  /*0360*/  ISETP.NE.AND P2, PT, R7, RZ, PT ;  /* 0x000000ff0700720c */ /* 0x000fc60003f45270 */
[----:B------:R-:W-:Y:S02]  /*0370*/  ISETP.GE.U32.AND P3, PT, R31, 0x2, PT ;  /* 0x000000021f00780c */ /* 0x000fe40003f66070 */
[----:B-----5:R-:W-:Y:S02]  /*0380*/  ISETP.NE.OR P0, PT, R6, RZ, !P0 ;  /* 0x000000ff0600720c */ /* 0x020fe40004705670 */
[----:B-1----:R-:W-:Y:S02]  /*0390*/  ISETP.NE.OR P1, PT, R3, RZ, !P1 ;  /* 0x000000ff0300720c */ /* 0x002fe40004f25670 */
[----:B------:R-:W-:Y:S02]  /*03a0*/  SHF.R.S32.HI R3, RZ, 0x1f, R2 ;  /* 0x0000001fff037819 */ /* 0x000fe40000011402 */
[----:B0-----:R-:W-:Y:S02]  /*03b0*/  R2UR UR43, R5 ;  /* 0x00000000052b72ca */ /* 0x001fe400000e0000 */
[----:B------:R-:W-:-:S05]  /*03c0*/  LEA.HI R3, R3, R2, RZ, 0x2 ;  /* 0x0000000203037211 */ /* 0x000fca00078f10ff */
[----:B------:R-:W-:Y:S01]  /*03d0*/  VOTEU.ALL UP0, P0 ;  /* 0x00000000003f7886 */ /* 0x000fe20000000000 */
[----:B------:R-:W-:Y:S01]  /*03e0*/  LOP3.LUT R3, R3, 0xfffffffc, RZ, 0xc0, !PT ;  /* 0xfffffffc03037812 */ /* 0x000fe200078ec0ff */
[----:B------:R-:W-:-:S03]  /*03f0*/  VOTEU.ALL UP1, P1 ;  /* 0x00000000003f7886 */ /* 0x000fc60000820000 */
[----:B------:R-:W0:Y:S01]  /*0400*/  @!UP0 S2UR UR7, SR_CgaCtaId ;  /* 0x00000000000789c3 */ /* 0x000e220000008800 */
[----:B------:R-:W-:Y:S01]  /*0410*/  @!UP0 UMOV UR6, 0x400 ;  /* 0x0000040000068882 */ /* 0x000fe20000000000 */
[----:B------:R-:W-:-:S04]  /*0420*/  @!UP0 UIADD3 UR4, -UR4, 0x100000, URZ ;  /* 0x0010000004048890 */ /* 0x000fc8000fffe13f */
[----:B------:R-:W-:Y:S02]  /*0430*/  @!UP0 USHF.L.U32 UR5, UR4, 0xb, URZ ;  /* 0x0000000b04058899 */ /* 0x000fe4000800063f */
[----:B------:R-:W-:Y:S01]  /*0440*/  @!UP0 USHF.L.U32 UR4, UR4, 0x1, URZ ;  /* 0x0000000104048899 */ /* 0x000fe2000800063f */
[----:B------:R-:W-:Y:S01]  /*0450*/  IMAD.IADD R14, R2, 0x1, -R3 ;  /* 0x00000001020e7824 */ /* 0x000fe200078e0a03 */
[----:B------:R-:W-:Y:S01]  /*0460*/  @!UP1 UMOV UR9, 0x400 ;  /* 0x0000040000099882 */ /* 0x000fe20000000000 */
[----:B------:R-:W-:Y:S01]  /*0470*/  VOTEU.ALL UP2, P1 ;  /* 0x00000000003f7886 */ /* 0x000fe20000840000 */
[----:B------:R-:W-:Y:S01]  /*0480*/  VOTEU.ALL UP3, P1 ;  /* 0x00000000003f7886 */ /* 0x000fe20000860000 */
[----:B------:R-:W-:Y:S01]  /*0490*/  VOTEU.ALL UP4, P1 ;  /* 0x00000000003f7886 */ /* 0x000fe20000880000 */
[----:B------:R-:W1:Y:S01]  /*04a0*/  @!UP1 S2UR UR10, SR_CgaCtaId ;  /* 0x00000000000a99c3 */ /* 0x000e620000008800 */
[----:B------:R-:W-:Y:S01]  /*04b0*/  VOTEU.ALL UP5, P1 ;  /* 0x00000000003f7886 */ /* 0x000fe200008a0000 */
[----:B------:R-:W-:-:S04]  /*04c0*/  SHF.R.S32.HI R3, RZ, 0x1f, R4 ;  /* 0x0000001fff037819 */ /* 0x000fc80000011404 */
[----:B------:R-:W-:-:S04]  /*04d0*/  LEA.HI R3, R3, R4, RZ, 0x7 ;  /* 0x0000000403037211 */ /* 0x000fc800078f38ff */
[----:B------:R-:W-:-:S05]  /*04e0*/  LOP3.LUT R3, R3, 0xffffff80, RZ, 0xc0, !PT ;  /* 0xffffff8003037812 */ /* 0x000fca00078ec0ff */
[----:B------:R-:W-:Y:S01]  /*04f0*/  IMAD.IADD R5, R4, 0x1, -R3 ;  /* 0x0000000104057824 */ /* 0x000fe200078e0a03 */
[----:B0-----:R-:W-:Y:S02]  /*0500*/  @!UP0 ULEA UR8, UR7, UR6, 0x18 ;  /* 0x0000000607088291 */ /* 0x001fe4000f8ec03f */
[----:B------:R-:W-:-:S04]  /*0510*/  @!UP1 UIADD3 UR6, -UR11, 0x100000, URZ ;  /* 0x001000000b069890 */ /* 0x000fc8000fffe13f */
[----:B------:R-:W-:Y:S02]  /*0520*/  @!UP1 USHF.L.U32 UR7, UR6, 0xb, URZ ;  /* 0x0000000b06079899 */ /* 0x000fe4000800063f */
[----:B------:R-:W-:Y:S01]  /*0530*/  @!UP1 USHF.L.U32 UR6, UR6, 0x1, URZ ;  /* 0x0000000106069899 */ /* 0x000fe2000800063f */
[----:B------:R-:W-:Y:S01]  /*0540*/  VOTEU.ALL UP0, P0 ;  /* 0x00000000003f7886 */ /* 0x000fe20000000000 */
[----:B-1----:R-:W-:Y:S01]  /*0550*/  @!UP1 ULEA UR9, UR10, UR9, 0x18 ;  /* 0x000000090a099291 */ /* 0x002fe2000f8ec03f */
[----:B------:R-:W-:Y:S02]  /*0560*/  VOTEU.ALL UP1, P0 ;  /* 0x00000000003f7886 */ /* 0x000fe40000020000 */
[----:B------:R-:W-:Y:S01]  /*0570*/  ULDC.64 UR10, c[0x0][0x598] ;  /* 0x00016600000a7ab9 */ /* 0x000fe20000000a00 */
[----:B------:R-:W-:Y:S01]  /*0580*/  ISETP.NE.AND P0, PT, R14, 0x3, PT ;  /* 0x000000030e00780c */ /* 0x000fe20003f05270 */
[----:B------:R-:W0:Y:S02]  /*0590*/  FENCE.VIEW.ASYNC.S ;  /* 0x00000000000073c6 */ /* 0x000e240000000000 */
[----:B0-----:R0:W2:Y:S01]  /*05a0*/  @!UP0 SYNCS.EXCH.64 URZ, [UR8+0x60], UR4 ;  /* 0x00006004083f85b2 */ /* 0x0010a20008000100 */
[----:B------:R-:W-:-:S02]  /*05b0*/  ISETP.NE.U32.AND P1, PT, RZ, UR10, PT ;  /* 0x0000000aff007c0c */ /* 0x000fc4000bf25070 */
[----:B------:R-:W-:Y:S02]  /*05c0*/  ISETP.EQ.OR P0, PT, R14, RZ, !P0 ;  /* 0x000000ff0e00720c */ /* 0x000fe40004702670 */
[----:B------:R-:W-:Y:S02]  /*05d0*/  ISETP.NE.AND.EX P1, PT, RZ, UR11, PT, P1 ;  /* 0x0000000bff007c0c */ /* 0x000fe4000bf25310 */
[----:B------:R-:W-:-:S04]  /*05e0*/  ISETP.EQ.AND P0, PT, R7, RZ, P0 ;  /* 0x000000ff0700720c */ /* 0x000fc80000702270 */
[----:B------:R-:W-:-:S04]  /*05f0*/  SEL R23, RZ, 0x1, !P0 ;  /* 0x00000001ff177807 */ /* 0x000fc80004000000 */
[----:B------:R-:W-:Y:S01]  /*0600*/  SEL R23, R23, 0x2, P3 ;  /* 0x0000000217177807 */ /* 0x000fe20001800000 */
[----:B------:R0:W2:Y:S01]  /*0610*/  @!UP1 SYNCS.EXCH.64 URZ, [UR8+0x68], UR4 ;  /* 0x00006804083f95b2 */ /* 0x0000a20008000100 */
[----:B------:R-:W-:Y:S01]  /*0620*/  NOP ;  /* 0x0000000000007918 */ /* 0x000fe20000000000 */
[----:B------:R0:W2:Y:S01]  /*0630*/  @!UP2 SYNCS.EXCH.64 URZ, [UR9+0x40], UR6 ;  /* 0x00004006093fa5b2 */ /* 0x0000a20008000100 */
[----:B------:R0:W2:Y:S01]  /*0640*/  @!UP3 SYNCS.EXCH.64 URZ, [UR9+0x48], UR6 ;  /* 0x00004806093fb5b2 */ /* 0x0000a20008000100 */
[----:B------:R0:W2:Y:S01]  /*0650*/  @!UP4 SYNCS.EXCH.64 URZ, [UR9+0x50], UR6 ;  /* 0x00005006093fc5b2 */ /* 0x0000a20008000100 */
[----:B------:R0:W2:Y:S01]  /*0660*/  @!UP5 SYNCS.EXCH.64 URZ, [UR9+0x58], UR6 ;  /* 0x00005806093fd5b2 */ /* 0x0000a20008000100 */
[----:B------:R-:W-:Y:S01]  /*0670*/  NOP ;  /* 0x0000000000007918 */ /* 0x000fe20000000000 */
[----:B--234-:R-:W-:Y:S06]  /*0680*/  BAR.SYNC.DEFER_BLOCKING 0x0 ;  /* 0x0000000000007b1d */ /* 0x01cfec0000010000 */
[----:B0-----:R-:W-:Y:S05]  /*0690*/  @!P1 BRA `(.L_x_3) ;  /* 0x00000000001c9947 */ /* 0x001fea0003800000 */
[----:B------:R-:W0:Y:S02]  /*06a0*/  LDC.64 R2, c[0x0][0x598] ;  /* 0x00016600ff027b82 */ /* 0x000e240000000a00 */
[----:B0-----:R-:W2:Y:S02]  /*06b0*/  LDG.E.64 R2, desc[UR36][R2.64] ;  /* 0x0000002402027981 */ /* 0x001ea4000c1e1b00 */
[----:B--2---:R-:W-:-:S04]  /*06c0*/  ISETP.NE.U32.AND P0, PT, R2, RZ, PT ;  /* 0x000000ff0200720c */ /* 0x004fc80003f05070 */
[----:B------:R-:W-:-:S13]  /*06d0*/  ISETP.NE.AND.EX P0, PT, R3, RZ, PT, P0 ;  /* 0x000000ff0300720c */ /* 0x000fda0003f05300 */
[----:B------:R-:W-:Y:S05]  /*06e0*/  @!P0 BRA `(.L_x_3) ;  /* 0x0000000000088947 */ /* 0x000fea0003800000 */
[----:B------:R1:W5:Y:S01]  /*06f0*/  LD.E R56, desc[UR36][R2.64] ;  /* 0x0000002402387980 */ /* 0x000362000c101900 */
[----:B------:R-:W-:Y:S05]  /*0700*/  BRA `(.L_x_4) ;  /* 0x0000000000247947 */ /* 0x000fea0003800000 */
.L_x_3:
[----:B------:R-:W-:Y:S02]  /*0710*/  ULDC.64 UR4, c[0x0][0x588] ;  /* 0x0001620000047ab9 */ /* 0x000fe40000000a00 */
[----:B------:R-:W-:-:S04]  /*0720*/  ISETP.NE.U32.AND P0, PT, RZ, UR4, PT ;  /* 0x00000004ff007c0c */ /* 0x000fc8000bf05070 */
[----:B------:R-:W-:-:S13]  /*0730*/  ISETP.NE.AND.EX P0, PT, RZ, UR5, PT, P0 ;  /* 0x00000005ff007c0c */ /* 0x000fda000bf05300 */
[----:B------:R-:W-:Y:S05]  /*0740*/  @!P0 BRA `(.L_x_5) ;  /* 0x00000000000c8947 */ /* 0x000fea0003800000 */
[----:B------:R-:W0:Y:S02]  /*0750*/  LDC.64 R56, c[0x0][0x588] ;  /* 0x00016200ff387b82 */ /* 0x000e240000000a00 */
[----:B0-----:R0:W5:Y:S01]  /*0760*/  LDG.E R56, desc[UR36][R56.64] ;  /* 0x0000002438387981 */ /* 0x001162000c1e1900 */
[----:B------:R-:W-:Y:S05]  /*0770*/  BRA `(.L_x_4) ;  /* 0x0000000000087947 */ /* 0x000fea0003800000 */
.L_x_5:
[----:B------:R-:W-:Y:S02]  /*0780*/  ULDC UR4, c[0x0][0x580] ;  /* 0x0001600000047ab9 */ /* 0x000fe40000000800 */
[----:B------:R-:W-:-:S07]  /*0790*/  IMAD.U32 R56, RZ, RZ, UR4 ;  /* 0x00000004ff387e24 */ /* 0x000fce000f8e00ff */
.L_x_4:
[----:B------:R-:W-:Y:S02]  /*07a0*/  ULDC.64 UR4, c[0x0][0x5a0] ;  /* 0x0001680000047ab9 */ /* 0x000fe40000000a00 */
[----:B------:R-:W-:-:S04]  /*07b0*/  ISETP.NE.U32.AND P0, PT, RZ, UR4, PT ;  /* 0x00000004ff007c0c */ /* 0x000fc8000bf05070 */
[----:B------:R-:W-:-:S13]  /*07c0*/  ISETP.NE.AND.EX P0, PT, RZ, UR5, PT, P0 ;  /* 0x00000005ff007c0c */ /* 0x000fda000bf05300 */
[----:B------:R-:W-:Y:S05]  /*07d0*/  @!P0 BRA `(.L_x_6) ;  /* 0x00000000001c8947 */ /* 0x000fea0003800000 */
[----:B-1----:R-:W1:Y:S02]  /*07e0*/  LDC.64 R2, c[0x0][0x5a0] ;  /* 0x00016800ff027b82 */ /* 0x002e640000000a00 */
[----:B-1----:R-:W2:Y:S02]  /*07f0*/  LDG.E.64 R2, desc[UR36][R2.64] ;  /* 0x0000002402027981 */ /* 0x002ea4000c1e1b00 */
[----:B--2---:R-:W-:-:S04]  /*0800*/  ISETP.NE.U32.AND P0, PT, R2, RZ, PT ;  /* 0x000000ff0200720c */ /* 0x004fc80003f05070 */
[----:B------:R-:W-:-:S13]  /*0810*/  ISETP.NE.AND.EX P0, PT, R3, RZ, PT, P0 ;  /* 0x000000ff0300720c */ /* 0x000fda0003f05300 */
[----:B------:R-:W-:Y:S05]  /*0820*/  @!P0 BRA `(.L_x_6) ;  /* 0x0000000000088947 */ /* 0x000fea0003800000 */
[----:B0-----:R2:W5:Y:S01]  /*0830*/  LD.E R57, desc[UR36][R2.64] ;  /* 0x0000002402397980 */ /* 0x001562000c101900 */
[----:B------:R-:W-:Y:S05]  /*0840*/  BRA `(.L_x_7) ;  /* 0x0000000000247947 */ /* 0x000fea0003800000 */
.L_x_6:
[----:B------:R-:W-:Y:S02]  /*0850*/  ULDC.64 UR4, c[0x0][0x590] ;  /* 0x0001640000047ab9 */ /* 0x000fe40000000a00 */
[----:B------:R-:W-:-:S04]  /*0860*/  ISETP.NE.U32.AND P0, PT, RZ, UR4, PT ;  /* 0x00000004ff007c0c */ /* 0x000fc8000bf05070 */
[----:B------:R-:W-:-:S13]  /*0870*/  ISETP.NE.AND.EX P0, PT, RZ, UR5, PT, P0 ;  /* 0x00000005ff007c0c */ /* 0x000fda000bf05300 */
[----:B------:R-:W-:Y:S05]  /*0880*/  @!P0 BRA `(.L_x_8) ;  /* 0x00000000000c8947 */ /* 0x000fea0003800000 */
[----:B-1----:R-:W0:Y:S02]  /*0890*/  LDC.64 R2, c[0x0][0x590] ;  /* 0x00016400ff027b82 */ /* 0x002e240000000a00 */
[----:B0-----:R0:W5:Y:S01]  /*08a0*/  LDG.E R57, desc[UR36][R2.64] ;  /* 0x0000002402397981 */ /* 0x001162000c1e1900 */
[----:B------:R-:W-:Y:S05]  /*08b0*/  BRA `(.L_x_7) ;  /* 0x0000000000087947 */ /* 0x000fea0003800000 */
.L_x_8:
[----:B------:R-:W-:Y:S02]  /*08c0*/  ULDC UR4, c[0x0][0x584] ;  /* 0x0001610000047ab9 */ /* 0x000fe40000000800 */
[----:B0-----:R-:W-:-:S07]  /*08d0*/  IMAD.U32 R57, RZ, RZ, UR4 ;  /* 0x00000004ff397e24 */ /* 0x001fce000f8e00ff */
.L_x_7:
[----:B012---:R-:W0:Y:S01]  /*08e0*/  LDC R2, c[0x0][0x65c] ;  /* 0x00019700ff027b82 */ /* 0x007e220000000800 */
[----:B------:R-:W1:Y:S01]  /*08f0*/  S2R R15, SR_CTAID.Y ;  /* 0x00000000000f7919 */ /* 0x000e620000002600 */
[----:B------:R-:W-:Y:S01]  /*0900*/  ULDC UR6, c[0x0][0x28c] ;  /* 0x0000a30000067ab9 */ /* 0x000fe20000000800 */
[----:B------:R-:W-:Y:S01]  /*0910*/  ISETP.NE.AND P0, PT, R7, 0x2, PT ;  /* 0x000000020700780c */ /* 0x000fe20003f05270 */
[----:B------:R-:W-:Y:S01]  /*0920*/  UIADD3 UR6, UR6, 0x7f, URZ ;  /* 0x0000007f06067890 */ /* 0x000fe2000fffe03f */
[----:B------:R-:W2:Y:S01]  /*0930*/  S2R R6, SR_CTAID.X ;  /* 0x0000000000067919 */ /* 0x000ea20000002500 */
[----:B------:R-:W-:Y:S01]  /*0940*/  UMOV UR38, URZ ;  /* 0x0000003f00267c82 */ /* 0x000fe20008000000 */
[----:B------:R-:W-:Y:S01]  /*0950*/  UMOV UR39, URZ ;  /* 0x0000003f00277c82 */ /* 0x000fe20008000000 */
[----:B------:R-:W-:Y:S01]  /*0960*/  USHF.R.S32.HI UR7, URZ, 0x1f, UR6 ;  /* 0x0000001f3f077899 */ /* 0x000fe20008011406 */
[----:B------:R-:W-:-:S03]  /*0970*/  ULDC.64 UR8, c[0x0][0x650] ;  /* 0x0001940000087ab9 */ /* 0x000fc60000000a00 */
[----:B------:R-:W-:-:S04]  /*0980*/  ULEA.HI UR7, UR7, UR6, URZ, 0x7 ;  /* 0x0000000607077291 */ /* 0x000fc8000f8f383f */
[----:B------:R-:W-:Y:S01]  /*0990*/  USHF.R.S32.HI UR40, URZ, 0x7, UR7 ;  /* 0x000000073f287899 */ /* 0x000fe20008011407 */
[----:B0-----:R-:W-:-:S13]  /*09a0*/  ISETP.NE.AND P1, PT, R2, 0x1, PT ;  /* 0x000000010200780c */ /* 0x001fda0003f25270 */
[----:B------:R-:W2:Y:S01]  /*09b0*/  @P1 LDC R17, c[0x0][0x10] ;  /* 0x00000400ff111b82 */ /* 0x000ea20000000800 */
[----:B-1----:R-:W-:Y:S02]  /*09c0*/  @P1 IMAD.MOV.U32 R8, RZ, RZ, R15 ;  /* 0x000000ffff081224 */ /* 0x002fe400078e000f */
[----:B------:R-:W-:Y:S02]  /*09d0*/  @P1 IMAD.MOV.U32 R9, RZ, RZ, RZ ;  /* 0x000000ffff091224 */ /* 0x000fe400078e00ff */
[----:B------:R-:W-:-:S03]  /*09e0*/  @P1 IMAD.MOV.U32 R7, RZ, RZ, RZ ;  /* 0x000000ffff071224 */ /* 0x000fc600078e00ff */
[----:B------:R-:W0:Y:S01]  /*09f0*/  @!P1 LDC R3, c[0x0][0xc] ;  /* 0x00000300ff039b82 */ /* 0x000e220000000800 */
[----:B------:R-:W-:Y:S01]  /*0a00*/  ULDC UR4, c[0x0][0xc] ;  /* 0x0000030000047ab9 */ /* 0x000fe20000000800 */
[----:B------:R-:W-:Y:S02]  /*0a10*/  ULDC UR5, c[0x0][0x10] ;  /* 0x0000040000057ab9 */ /* 0x000fe40000000800 */
[----:B------:R-:W-:-:S04]  /*0a20*/  UIMAD.WIDE.U32 UR4, UR4, UR5, URZ ;  /* 0x00000005040472a5 */ /* 0x000fc8000f8e003f */
[----:B------:R-:W1:Y:S01]  /*0a30*/  LDC R0, c[0x0][0x14] ;  /* 0x00000500ff007b82 */ /* 0x000e620000000800 */
[----:B--2---:R-:W-:-:S04]  /*0a40*/  @P1 IMAD.WIDE.U32 R16, R6, R17, R8 ;  /* 0x0000001106101225 */ /* 0x004fc800078e0008 */
[----:B------:R-:W-:Y:S02]  /*0a50*/  @P1 IMAD.IADD R17, R17, 0x1, R7 ;  /* 0x0000000111111824 */ /* 0x000fe400078e0207 */
[----:B------:R-:W-:Y:S02]  /*0a60*/  IMAD.MOV.U32 R7, RZ, RZ, RZ ;  /* 0x000000ffff077224 */ /* 0x000fe400078e00ff */
[----:B0-----:R-:W-:-:S04]  /*0a70*/  @!P1 IMAD.WIDE.U32 R8, R3, R15, R6 ;  /* 0x0000000f03089225 */ /* 0x001fc800078e0006 */
[----:B------:R-:W-:Y:S02]  /*0a80*/  @!P1 IMAD.MOV.U32 R16, RZ, RZ, R8 ;  /* 0x000000ffff109224 */ /* 0x000fe400078e0008 */
[----:B-1----:R-:W-:-:S04]  /*0a90*/  IMAD.WIDE.U32 R10, R0, UR4, RZ ;  /* 0x00000004000a7c25 */ /* 0x002fc8000f8e00ff */
[----:B------:R-:W-:Y:S01]  /*0aa0*/  IMAD R3, R0, UR5, RZ ;  /* 0x0000000500037c24 */ /* 0x000fe2000f8e02ff */
[----:B------:R0:W-:Y:S01]  /*0ab0*/  STL.64 [R1], R10 ;  /* 0x0000000a01007387 */ /* 0x0001e20000100a00 */
[----:B------:R-:W-:Y:S02]  /*0ac0*/  @!P1 IMAD.MOV.U32 R17, RZ, RZ, R9 ;  /* 0x000000ffff119224 */ /* 0x000fe400078e0009 */
[----:B------:R-:W-:Y:S01]  /*0ad0*/  IMAD.IADD R0, R11, 0x1, R3 ;  /* 0x000000010b007824 */ /* 0x000fe200078e0203 */
[----:B------:R-:W-:Y:S06]  /*0ae0*/  @P0 BRA `(.L_x_9) ;  /* 0x0000000000200947 */ /* 0x000fec0003800000 */
[----:B------:R-:W-:Y:S01]  /*0af0*/  UISETP.GE.U32.AND UP0, UPT, UR40, 0x3, UPT ;  /* 0x000000032800788c */ /* 0x000fe2000bf06070 */
[----:B------:R-:W-:Y:S01]  /*0b00*/  IADD3 R16, P0, R16, R10, RZ ;  /* 0x0000000a10107210 */ /* 0x000fe20007f1e0ff */
[----:B------:R-:W-:Y:S01]  /*0b10*/  UIMAD.WIDE.U32 UR4, UR40, -0x55555555, URZ ;  /* 0xaaaaaaab280478a5 */ /* 0x000fe2000f8e003f */
[----:B------:R-:W-:-:S03]  /*0b20*/  UMOV UR39, URZ ;  /* 0x0000003f00277c82 */ /* 0x000fc60008000000 */
[----:B------:R-:W-:Y:S01]  /*0b30*/  USHF.R.U32.HI UR4, URZ, 0x1, UR5 ;  /* 0x000000013f047899 */ /* 0x000fe20008011605 */
[----:B------:R-:W-:-:S03]  /*0b40*/  IMAD.X R17, R0, 0x1, R17, P0 ;  /* 0x0000000100117824 */ /* 0x000fc600000e0611 */
[----:B------:R-:W-:Y:S02]  /*0b50*/  UIMAD UR38, UR4, -0x3, UR40 ;  /* 0xfffffffd042678a4 */ /* 0x000fe4000f8e0228 */
[----:B------:R-:W-:-:S12]  /*0b60*/  @UP0 ULOP3.LUT UR39, UR4, 0x1, URZ, 0xc0, !UPT ;  /* 0x0000000104270892 */ /* 0x000fd8000f8ec03f */
.L_x_9:
[----:B------:R-:W-:Y:S01]  /*0b70*/  ISETP.GE.U32.AND P0, PT, R16, UR8, PT ;  /* 0x0000000810007c0c */ /* 0x000fe2000bf06070 */
[----:B------:R-:W-:Y:S01]  /*0b80*/  IMAD.MOV.U32 R22, RZ, RZ, -0x1 ;  /* 0xffffffffff167424 */ /* 0x000fe200078e00ff */
[----:B------:R-:W-:Y:S01]  /*0b90*/  PRMT R3, RZ, 0x7610, R3 ;  /* 0x00007610ff037816 */ /* 0x000fe20000000003 */
[----:B------:R-:W-:Y:S01]  /*0ba0*/  IMAD.MOV.U32 R18, RZ, RZ, -0x1 ;  /* 0xffffffffff127424 */ /* 0x000fe200078e00ff */
[----:B------:R-:W-:Y:S01]  /*0bb0*/  ISETP.GE.U32.AND.EX P0, PT, R17, UR9, PT, P0 ;  /* 0x0000000911007c0c */ /* 0x000fe2000bf06100 */
[----:B------:R-:W-:-:S12]  /*0bc0*/  IMAD.MOV.U32 R19, RZ, RZ, -0x1 ;  /* 0xffffffffff137424 */ /* 0x000fd800078e00ff */
[----:B------:R-:W-:Y:S05]  /*0bd0*/  @P0 BRA `(.L_x_10) ;  /* 0x0000000400580947 */ /* 0x000fea0003800000 */
[----:B------:R-:W1:Y:S01]  /*0be0*/  LDC.64 R20, c[0x0][0x628] ;  /* 0x00018a00ff147b82 */ /* 0x000e620000000a00 */
[----:B------:R-:W-:Y:S02]  /*0bf0*/  IMAD.MOV.U32 R8, RZ, RZ, R16 ;  /* 0x000000ffff087224 */ /* 0x000fe400078e0010 */
[----:B------:R-:W-:-:S05]  /*0c00*/  IMAD.MOV.U32 R9, RZ, RZ, R17 ;  /* 0x000000ffff097224 */ /* 0x000fca00078e0011 */
[----:B------:R-:W2:Y:S08]  /*0c10*/  LDC R18, c[0x0][0x630] ;  /* 0x00018c00ff127b82 */ /* 0x000eb00000000800 */
[----:B------:R-:W3:Y:S01]  /*0c20*/  LDC.64 R24, c[0x0][0x620] ;  /* 0x00018800ff187b82 */ /* 0x000ee20000000a00 */
[----:B-1----:R-:W-:-:S04]  /*0c30*/  ISETP.NE.U32.AND P0, PT, R20, RZ, PT ;  /* 0x000000ff1400720c */ /* 0x002fc80003f05070 */
[----:B------:R-:W-:-:S13]  /*0c40*/  ISETP.NE.AND.EX P0, PT, R21, RZ, PT, P0 ;  /* 0x000000ff1500720c */ /* 0x000fda0003f05300 */
[----:B--23--:R-:W-:Y:S05]  /*0c50*/  @!P0 BRA `(.L_x_11) ;  /* 0x0000000000288947 */ /* 0x00cfea0003800000 */
[----:B------:R-:W1:Y:S02]  /*0c60*/  LDC R3, c[0x0][0x634] ;  /* 0x00018d00ff037b82 */ /* 0x000e640000000800 */
[----:B-1----:R-:W-:-:S05]  /*0c70*/  IADD3 R3, P0, R16, R3, RZ ;  /* 0x0000000310037210 */ /* 0x002fca0007f1e0ff */
[----:B------:R-:W-:-:S04]  /*0c80*/  IMAD.X R19, RZ, RZ, R17, P0 ;  /* 0x000000ffff137224 */ /* 0x000fc800000e0611 */
[----:B------:R-:W-:-:S04]  /*0c90*/  IMAD.WIDE.U32 R8, R19, R20, RZ ;  /* 0x0000001413087225 */ /* 0x000fc800078e00ff */
[----:B0-----:R-:W-:-:S04]  /*0ca0*/  IMAD.WIDE.U32 R10, P0, R3, R21, R8 ;  /* 0x00000015030a7225 */ /* 0x001fc80007800008 */
[----:B------:R-:W-:-:S04]  /*0cb0*/  IMAD.WIDE.U32 R8, R3, R20, RZ ;  /* 0x0000001403087225 */ /* 0x000fc800078e00ff */
[----:B------:R-:W-:Y:S01]  /*0cc0*/  IMAD.X R13, RZ, RZ, RZ, P0 ;  /* 0x000000ffff0d7224 */ /* 0x000fe200000e06ff */
[----:B------:R-:W-:Y:S01]  /*0cd0*/  IADD3 RZ, P0, R9, R10, RZ ;  /* 0x0000000a09ff7210 */ /* 0x000fe20007f1e0ff */
[----:B------:R-:W-:-:S04]  /*0ce0*/  IMAD.MOV.U32 R12, RZ, RZ, R11 ;  /* 0x000000ffff0c7224 */ /* 0x000fc800078e000b */
[----:B------:R-:W-:-:S08]  /*0cf0*/  IMAD.WIDE.U32.X R8, R19, R21, R12, P0 ;  /* 0x0000001513087225 */ /* 0x000fd000000e040c */
.L_x_11:
[-CC-:B------:R-:W-:Y:S01]  /*0d00*/  SHF.R.U64 R30, R8, R18.reuse, R9.reuse ;  /* 0x00000012081e7219 */ /* 0x180fe20000001209 */
[----:B------:R-:W1:Y:S01]  /*0d10*/  LDC R12, c[0x0][0x618] ;  /* 0x00018600ff0c7b82 */ /* 0x000e620000000800 */
[----:B------:R-:W-:Y:S01]  /*0d20*/  SHF.R.U32.HI R7, RZ, R18, R9 ;  /* 0x00000012ff077219 */ /* 0x000fe20000011609 */
[----:B------:R-:W-:Y:S01]  /*0d30*/  ULDC UR4, c[0x0][0x150] ;  /* 0x0000540000047ab9 */ /* 0x000fe20000000800 */
[----:B0-----:R-:W-:Y:S02]  /*0d40*/  IADD3 R11, P0, RZ, -R30, RZ ;  /* 0x8000001eff0b7210 */ /* 0x001fe40007f1e0ff */
[----:B------:R-:W-:-:S03]  /*0d50*/  I2FP.F32.U32 R3, R6 ;  /* 0x0000000600037245 */ /* 0x000fc60000201000 */
[----:B------:R-:W0:Y:S01]  /*0d60*/  LDC.64 R26, c[0x0][0x640] ;  /* 0x00019000ff1a7b82 */ /* 0x000e220000000a00 */
[----:B------:R-:W-:Y:S02]  /*0d70*/  IMAD.X R13, RZ, RZ, ~R7, P0 ;  /* 0x000000ffff0d7224 */ /* 0x000fe400000e0e07 */
[----:B------:R-:W-:Y:S01]  /*0d80*/  FMUL R3, R3, UR4 ;  /* 0x0000000403037c20 */ /* 0x000fe20008400000 */
[----:B------:R-:W-:Y:S01]  /*0d90*/  IMAD.WIDE.U32 R8, R11, R24, R16 ;  /* 0x000000180b087225 */ /* 0x000fe200078e0010 */
[----:B------:R-:W-:-:S03]  /*0da0*/  ULDC UR4, c[0x0][0x154] ;  /* 0x0000550000047ab9 */ /* 0x000fc60000000800 */
[----:B------:R-:W-:Y:S01]  /*0db0*/  IMAD R10, R13, R24, RZ ;  /* 0x000000180d0a7224 */ /* 0x000fe200078e02ff */
[----:B------:R-:W2:Y:S01]  /*0dc0*/  LDC R7, c[0x0][0x144] ;  /* 0x00005100ff077b82 */ /* 0x000ea20000000800 */
[----:B------:R-:W3:Y:S02]  /*0dd0*/  F2I.U32.TRUNC.NTZ R3, R3 ;  /* 0x0000000300037305 */ /* 0x000ee4000020f000 */
[----:B------:R-:W-:-:S04]  /*0de0*/  IMAD R11, R11, R25, R10 ;  /* 0x000000190b0b7224 */ /* 0x000fc800078e020a */
[----:B------:R-:W-:Y:S01]  /*0df0*/  IMAD.IADD R9, R9, 0x1, R11 ;  /* 0x0000000109097824 */ /* 0x000fe200078e020b */
[----:B------:R-:W4:Y:S01]  /*0e00*/  LDC R18, c[0x0][0x608] ;  /* 0x00018200ff127b82 */ /* 0x000f220000000800 */
[----:B------:R-:W-:-:S03]  /*0e10*/  IMAD.MOV.U32 R11, RZ, RZ, -0x1 ;  /* 0xffffffffff0b7424 */ /* 0x000fc600078e00ff */
[-C--:B-1----:R-:W-:Y:S02]  /*0e20*/  SHF.R.U64 R22, R8, R12.reuse, R9 ;  /* 0x0000000c08167219 */ /* 0x082fe40000001209 */
[----:B------:R-:W-:Y:S02]  /*0e30*/  I2FP.F32.U32 R8, R15 ;  /* 0x0000000f00087245 */ /* 0x000fe40000201000 */
[----:B------:R-:W1:Y:S01]  /*0e40*/  LDC R24, c[0x0][0x658] ;  /* 0x00019600ff187b82 */ /* 0x000e620000000800 */
[----:B0-----:R-:W-:Y:S01]  /*0e50*/  ISETP.NE.U32.AND P0, PT, R26, RZ, PT ;  /* 0x000000ff1a00720c */ /* 0x001fe20003f05070 */
[----:B---3--:R-:W-:Y:S01]  /*0e60*/  IMAD.MOV R10, RZ, RZ, -R3 ;  /* 0x000000ffff0a7224 */ /* 0x008fe200078e0a03 */
[----:B------:R-:W-:Y:S01]  /*0e70*/  SHF.R.U32.HI R9, RZ, R12, R9 ;  /* 0x0000000cff097219 */ /* 0x000fe20000011609 */
[----:B------:R-:W-:Y:S01]  /*0e80*/  FMUL R8, R8, UR4 ;  /* 0x0000000408087c20 */ /* 0x000fe20008400000 */
[----:B------:R-:W-:-:S03]  /*0e90*/  ISETP.NE.AND.EX P0, PT, R27, RZ, PT, P0 ;  /* 0x000000ff1b00720c */ /* 0x000fc60003f05300 */
[----:B------:R-:W0:Y:S01]  /*0ea0*/  LDC R20, c[0x0][0x148] ;  /* 0x00005200ff147b82 */ /* 0x000e220000000800 */
[----:B--2---:R-:W-:-:S07]  /*0eb0*/  IMAD R3, R7, R10, R6 ;  /* 0x0000000a07037224 */ /* 0x004fce00078e0206 */
[----:B------:R-:W2:Y:S01]  /*0ec0*/  LDC R21, c[0x0][0x600] ;  /* 0x00018000ff157b82 */ /* 0x000ea20000000800 */
[-CC-:B----4-:R-:W-:Y:S02]  /*0ed0*/  SHF.R.U64 R32, R22, R18.reuse, R9.reuse ;  /* 0x0000001216207219 */ /* 0x190fe40000001209 */
[----:B------:R-:W-:Y:S01]  /*0ee0*/  SHF.R.U32.HI R7, RZ, R18, R9 ;  /* 0x00000012ff077219 */ /* 0x000fe20000011609 */
[----:B------:R-:W-:Y:S01]  /*0ef0*/  IMAD.MOV.U32 R9, RZ, RZ, 0x1 ;  /* 0x00000001ff097424 */ /* 0x000fe200078e00ff */
[----:B------:R3:W4:Y:S03]  /*0f00*/  F2I.U32.TRUNC.NTZ R18, R8 ;  /* 0x0000000800127305 */ /* 0x000726000020f000 */
[----:B------:R-:W0:Y:S01]  /*0f10*/  LDC R25, c[0x0][0x648] ;  /* 0x00019200ff197b82 */ /* 0x000e220000000800 */
[-C--:B-1----:R-:W-:Y:S02]  /*0f20*/  SHF.L.U32 R6, R11, R24.reuse, RZ ;  /* 0x000000180b067219 */ /* 0x082fe400000006ff */
[----:B------:R-:W-:-:S02]  /*0f30*/  SHF.R.U64 R34, R32, R24, R7 ;  /* 0x0000001820227219 */ /* 0x000fc40000001207 */
[----:B------:R-:W-:Y:S02]  /*0f40*/  LOP3.LUT R13, RZ, R6, RZ, 0x33, !PT ;  /* 0x00000006ff0d7212 */ /* 0x000fe400078e33ff */
[-C--:B------:R-:W-:Y:S01]  /*0f50*/  SHF.R.U32.HI R7, RZ, R24.reuse, R7 ;  /* 0x00000018ff077219 */ /* 0x080fe20000011607 */
[----:B------:R-:W1:Y:S01]  /*0f60*/  LDC R29, c[0x0][0x638] ;  /* 0x00018e00ff1d7b82 */ /* 0x000e620000000800 */
[----:B------:R-:W-:Y:S01]  /*0f70*/  SHF.L.U32 R12, R9, R24, RZ ;  /* 0x00000018090c7219 */ /* 0x000fe200000006ff */
[----:B------:R-:W-:-:S06]  /*0f80*/  IMAD.MOV.U32 R6, RZ, RZ, R34 ;  /* 0x000000ffff067224 */ /* 0x000fcc00078e0022 */
[----:B------:R-:W0:Y:S01]  /*0f90*/  LDC R28, c[0x0][0x610] ;  /* 0x00018400ff1c7b82 */ /* 0x000e220000000800 */
[----:B---34-:R-:W-:Y:S05]  /*0fa0*/  @!P0 BRA `(.L_x_12) ;  /* 0x0000000000288947 */ /* 0x018fea0003800000 */
[----:B------:R-:W3:Y:S02]  /*0fb0*/  LDC R11, c[0x0][0x64c] ;  /* 0x00019300ff0b7b82 */ /* 0x000ee40000000800 */
[----:B---3--:R-:W-:-:S05]  /*0fc0*/  IADD3 R11, P0, R34, R11, RZ ;  /* 0x0000000b220b7210 */ /* 0x008fca0007f1e0ff */
[----:B------:R-:W-:-:S04]  /*0fd0*/  IMAD.X R19, RZ, RZ, R7, P0 ;  /* 0x000000ffff137224 */ /* 0x000fc800000e0607 */
[----:B------:R-:W-:-:S04]  /*0fe0*/  IMAD.WIDE.U32 R6, R19, R26, RZ ;  /* 0x0000001a13067225 */ /* 0x000fc800078e00ff */
[----:B------:R-:W-:-:S04]  /*0ff0*/  IMAD.WIDE.U32 R8, P0, R11, R27, R6 ;  /* 0x0000001b0b087225 */ /* 0x000fc80007800006 */
[----:B------:R-:W-:-:S04]  /*1000*/  IMAD.WIDE.U32 R6, R11, R26, RZ ;  /* 0x0000001a0b067225 */ /* 0x000fc800078e00ff */
[----:B------:R-:W-:Y:S01]  /*1010*/  IMAD.X R11, RZ, RZ, RZ, P0 ;  /* 0x000000ffff0b7224 */ /* 0x000fe200000e06ff */
[----:B------:R-:W-:Y:S01]  /*1020*/  IADD3 RZ, P0, R7, R8, RZ ;  /* 0x0000000807ff7210 */ /* 0x000fe20007f1e0ff */
[----:B------:R-:W-:-:S04]  /*1030*/  IMAD.MOV.U32 R10, RZ, RZ, R9 ;  /* 0x000000ffff0a7224 */ /* 0x000fc800078e0009 */
[----:B------:R-:W-:-:S08]  /*1040*/  IMAD.WIDE.U32.X R6, R19, R27, R10, P0 ;  /* 0x0000001b13067225 */ /* 0x000fd000000e040a */
.L_x_12:
[----:B0-----:R-:W-:Y:S01]  /*1050*/  SHF.R.U64 R6, R6, R25, R7 ;  /* 0x0000001906067219 */ /* 0x001fe20000001207 */
[----:B--2---:R-:W-:Y:S01]  /*1060*/  VIADD R7, R21, 0xffffffff ;  /* 0xffffffff15077836 */ /* 0x004fe20000000000 */
[----:B------:R-:W-:Y:S01]  /*1070*/  LOP3.LUT R13, R32, R13, RZ, 0xc0, !PT ;  /* 0x0000000d200d7212 */ /* 0x000fe200078ec0ff */
[----:B------:R-:W-:Y:S02]  /*1080*/  IMAD.MOV R18, RZ, RZ, -R18 ;  /* 0x000000ffff127224 */ /* 0x000fe400078e0a12 */
[----:B------:R-:W-:Y:S01]  /*1090*/  IMAD.MOV R8, RZ, RZ, -R6 ;  /* 0x000000ffff087224 */ /* 0x000fe200078e0a06 */
[----:B------:R-:W-:Y:S01]  /*10a0*/  LOP3.LUT R7, R22, R7, RZ, 0xc0, !PT ;  /* 0x0000000716077212 */ /* 0x000fe200078ec0ff */
[----:B------:R-:W-:Y:S02]  /*10b0*/  IMAD R12, R12, R6, R13 ;  /* 0x000000060c0c7224 */ /* 0x000fe400078e020d */
[----:B------:R-:W-:Y:S02]  /*10c0*/  @P1 IMAD R3, R20, R18, R15 ;  /* 0x0000001214031224 */ /* 0x000fe400078e020f */
[----:B-1----:R-:W-:-:S02]  /*10d0*/  IMAD R6, R8, R29, R34 ;  /* 0x0000001d08067224 */ /* 0x002fc400078e0222 */
[----:B------:R-:W-:Y:S02]  /*10e0*/  IMAD R22, R12, R28, R3 ;  /* 0x0000001c0c167224 */ /* 0x000fe400078e0203 */
[----:B------:R-:W-:Y:S02]  /*10f0*/  IMAD R7, R6, R21, R7 ;  /* 0x0000001506077224 */ /* 0x000fe400078e0207 */
[----:B------:R-:W-:Y:S02]  /*1100*/  IMAD.MOV.U32 R3, RZ, RZ, 0x1 ;  /* 0x00000001ff037424 */ /* 0x000fe400078e00ff */
[----:B------:R-:W-:Y:S01]  /*1110*/  IMAD.MOV.U32 R19, RZ, RZ, R30 ;  /* 0x000000ffff137224 */ /* 0x000fe200078e001e */
[----:B------:R-:W-:Y:S02]  /*1120*/  SEL R18, R7, R22, !P1 ;  /* 0x0000001607127207 */ /* 0x000fe40004800000 */
[----:B------:R-:W-:-:S07]  /*1130*/  SEL R22, R22, R7, !P1 ;  /* 0x0000000716167207 */ /* 0x000fce0004800000 */
.L_x_10:
[----:B------:R-:W-:Y:S05]  /*1140*/  @!P2 BRA `(.L_x_13) ;  /* 0x0000003800cca947 */ /* 0x000fea0003800000 */
[----:B------:R-:W-:-:S13]  /*1150*/  ISETP.GT.U32.AND P0, PT, R31, 0x1, PT ;  /* 0x000000011f00780c */ /* 0x000fda0003f04070 */
[----:B------:R-:W-:Y:S05]  /*1160*/  @P0 EXIT ;  /* 0x000000000000094d */ /* 0x000fea0003800000 */
.L_x_14:
[----:B------:R-:W-:-:S08]  /*1170*/  NOP ;  /* 0x0000000000007918 */ /* 0x000fd00000000000 */
[----:B------:R-:W1:Y:S02]  /*1180*/  USETMAXREG.TRY_ALLOC.CTAPOOL UP0, 0xe8 ;  /* 0x000000e8000079c8 */ /* 0x000e640008000600 */
[----:B-1----:R-:W-:-:S13]  /*1190*/  PLOP3.LUT P0, PT, PT, PT, UP0, 0x80, 0x0 ;  /* 0x000000000000781c */ /* 0x002fda0003f0f008 */
[----:B------:R-:W-:Y:S05]  /*11a0*/  @!P0 BRA `(.L_x_14) ;  /* 0xfffffffc00f08947 */ /* 0x000fea000383ffff */
[----:B------:R-:W-:-:S13]  /*11b0*/  LOP3.LUT P0, RZ, R3, 0xff, RZ, 0xc0, !PT ;  /* 0x000000ff03ff7812 */ /* 0x000fda000780c0ff */
[----:B------:R-:W-:Y:S05]  /*11c0*/  @!P0 EXIT ;  /* 0x000000000000894d */ /* 0x000fea0003800000 */
[----:B------:R-:W2:Y:S01]  /*11d0*/  LDL.64 R8, [R1] ;  /* 0x0000000001087983 */ /* 0x000ea20000100a00 */
[----:B------:R-:W-:Y:S01]  /*11e0*/  SHF.R.S32.HI R4, RZ, 0x1f, R5 ;  /* 0x0000001fff047819 */ /* 0x000fe20000011405 */
[----:B------:R-:W1:Y:S01]  /*11f0*/  S2UR UR4, SR_CgaCtaId ;  /* 0x00000000000479c3 */ /* 0x000e620000008800 */
[----:B------:R-:W-:Y:S01]  /*1200*/  UMOV UR41, 0x400 ;  /* 0x0000040000297882 */ /* 0x000fe20000000000 */
[----:B------:R-:W-:Y:S01]  /*1210*/  UISETP.LT.AND UP0, UPT, UR40, 0x1, UPT ;  /* 0x000000012800788c */ /* 0x000fe2000bf01270 */
[CC--:B------:R-:W-:Y:S01]  /*1220*/  LEA.HI R3, R4.reuse, R5.reuse, RZ, 0x2 ;  /* 0x0000000504037211 */ /* 0x0c0fe200078f10ff */
[----:B------:R-:W-:Y:S01]  /*1230*/  UIADD3 UR5, UR43, -0x1, URZ ;  /* 0xffffffff2b057890 */ /* 0x000fe2000fffe03f */
[----:B------:R-:W-:Y:S01]  /*1240*/  LEA.HI R4, R4, R5, RZ, 0x5 ;  /* 0x0000000504047211 */ /* 0x000fe200078f28ff */
[----:B------:R-:W-:Y:S01]  /*1250*/  USEL UR42, UR40, 0x1, UP0 ;  /* 0x00000001282a7887 */ /* 0x000fe20008000000 */
[--C-:B------:R-:W-:Y:S01]  /*1260*/  SHF.R.S32.HI R58, RZ, 0x2, R3.reuse ;  /* 0x00000002ff3a7819 */ /* 0x100fe20000011403 */
[----:B------:R-:W3:Y:S01]  /*1270*/  LDC R64, c[0x0][0x658] ;  /* 0x00019600ff407b82 */ /* 0x000ee20000000800 */
[----:B------:R-:W-:Y:S01]  /*1280*/  SHF.R.S32.HI R7, RZ, 0x1f, R3 ;  /* 0x0000001fff077819 */ /* 0x000fe20000011403 */
[----:B------:R-:W-:Y:S01]  /*1290*/  UISETP.NE.AND UP0, UPT, UR5, URZ, UPT ;  /* 0x0000003f0500728c */ /* 0x000fe2000bf05270 */
[----:B------:R-:W-:Y:S01]  /*12a0*/  LOP3.LUT R6, R3, 0xfffffffc, RZ, 0xc0, !PT ;  /* 0xfffffffc03067812 */ /* 0x000fe200078ec0ff */
[----:B------:R-:W-:Y:S01]  /*12b0*/  ULDC UR8, c[0x0][0x284] ;  /* 0x0000a10000087ab9 */ /* 0x000fe20000000800 */
[----:B------:R-:W-:Y:S01]  /*12c0*/  LEA.HI R7, R7, R58, RZ, 0x3 ;  /* 0x0000003a07077211 */ /* 0x000fe200078f18ff */
[----:B------:R-:W-:Y:S01]  /*12d0*/  USEL UR7, URZ, 0x1, UP0 ;  /* 0x000000013f077887 */ /* 0x000fe20008000000 */
[----:B------:R-:W-:Y:S01]  /*12e0*/  SHF.R.S32.HI R3, RZ, 0x5, R4 ;  /* 0x00000005ff037819 */ /* 0x000fe20000011404 */
[----:B------:R-:W4:Y:S01]  /*12f0*/  LDC.64 R62, c[0x0][0x5c8] ;  /* 0x00017200ff3e7b82 */ /* 0x000f220000000a00 */
[----:B------:R-:W-:Y:S01]  /*1300*/  LOP3.LUT R7, R7, 0xfffffff8, RZ, 0xc0, !PT ;  /* 0xfffffff807077812 */ /* 0x000fe200078ec0ff */
[----:B------:R-:W-:Y:S01]  /*1310*/  IMAD.IADD R6, R5, 0x1, -R6 ;  /* 0x0000000105067824 */ /* 0x000fe200078e0a06 */
[----:B------:R-:W-:Y:S01]  /*1320*/  LOP3.LUT R72, R23, 0x1, RZ, 0xfc, !PT ;  /* 0x0000000117487812 */ /* 0x000fe200078efcff */
[----:B------:R-:W-:Y:S01]  /*1330*/  IMAD.MOV.U32 R5, RZ, RZ, 0x1 ;  /* 0x00000001ff057424 */ /* 0x000fe200078e00ff */
[----:B------:R-:W-:Y:S01]  /*1340*/  USHF.L.U32 UR47, UR40, 0x1, URZ ;  /* 0x00000001282f7899 */ /* 0x000fe2000800063f */
[----:B------:R-:W-:Y:S01]  /*1350*/  IMAD.IADD R58, R58, 0x1, -R7 ;  /* 0x000000013a3a7824 */ /* 0x000fe200078e0a07 */
[----:B------:R-:W-:Y:S01]  /*1360*/  UIADD3 UR42, -UR42, UR40, URZ ;  /* 0x000000282a2a7290 */ /* 0x000fe2000fffe13f */
[----:B------:R-:W0:Y:S01]  /*1370*/  LDC R65, c[0x0][0x288] ;  /* 0x0000a200ff417b82 */ /* 0x000e220000000800 */
[----:B-1----:R-:W-:Y:S01]  /*1380*/  ULEA UR41, UR4, UR41, 0x18 ;  /* 0x0000002904297291 */ /* 0x002fe2000f8ec03f */
[C-C-:B------:R-:W-:Y:S01]  /*1390*/  IMAD R69, R3.reuse, -0x10, -R58.reuse ;  /* 0xfffffff003457824 */ /* 0x140fe200078e0a3a */
[--C-:B------:R-:W-:Y:S01]  /*13a0*/  SHF.R.S32.HI R59, RZ, 0x1f, R58.reuse ;  /* 0x0000001fff3b7819 */ /* 0x100fe2000001143a */
[----:B------:R-:W-:Y:S01]  /*13b0*/  USHF.L.U32 UR4, UR5, 0x3, URZ ;  /* 0x0000000305047899 */ /* 0x000fe2000800063f */
[----:B------:R-:W-:Y:S01]  /*13c0*/  IMAD.SHL.U32 R60, R6, 0x2, RZ ;  /* 0x00000002063c7824 */ /* 0x000fe200078e00ff */
[----:B------:R-:W-:Y:S01]  /*13d0*/  UIADD3 UR5, UR41, 0x100, URZ ;  /* 0x0000010029057890 */ /* 0x000fe2000fffe03f */
[----:B------:R-:W-:Y:S01]  /*13e0*/  IMAD.U32 R73, RZ, RZ, UR7 ;  /* 0x00000007ff497e24 */ /* 0x000fe2000f8e00ff */
[----:B------:R-:W1:Y:S01]  /*13f0*/  LDC R67, c[0x0][0x600] ;  /* 0x00018000ff437b82 */ /* 0x000e620000000800 */
[----:B------:R-:W-:Y:S01]  /*1400*/  IMAD.WIDE R58, R3, 0x10, R58 ;  /* 0x00000010033a7825 */ /* 0x000fe200078e023a */
[----:B------:R-:W-:Y:S01]  /*1410*/  UIADD3 UR6, UR41, 0xc100, URZ ;  /* 0x0000c10029067890 */ /* 0x000fe2000fffe03f */
[----:B------:R-:W-:Y:S01]  /*1420*/  SHF.R.S32.HI R61, RZ, 0x1f, R60 ;  /* 0x0000001fff3d7819 */ /* 0x000fe2000001143c */
[----:B------:R-:W-:Y:S01]  /*1430*/  USHF.R.U32.HI UR5, URZ, 0x4, UR5 ;  /* 0x000000043f057899 */ /* 0x000fe20008011605 */
[----:B------:R-:W-:Y:S01]  /*1440*/  IMAD.MOV.U32 R3, RZ, RZ, -0x1 ;  /* 0xffffffffff037424 */ /* 0x000fe200078e00ff */
[----:B------:R-:W-:Y:S01]  /*1450*/  USHF.R.U32.HI UR6, URZ, 0x4, UR6 ;  /* 0x000000043f067899 */ /* 0x000fe20008011606 */
[----:B------:R-:W-:Y:S01]  /*1460*/  VIADD R69, R69, UR8 ;  /* 0x0000000845457c36 */ /* 0x000fe20008000000 */
[----:B------:R-:W-:Y:S01]  /*1470*/  UIADD3 UR48, UR41, 0x40, URZ ;  /* 0x0000004029307890 */ /* 0x000fe2000fffe03f */
[C---:B----4-:R-:W-:Y:S01]  /*1480*/  SHF.L.U64.HI R63, R62.reuse, 0x3, R63 ;  /* 0x000000033e3f7819 */ /* 0x050fe2000001023f */
[----:B------:R-:W-:Y:S01]  /*1490*/  ULOP3.LUT UR4, UR4, 0x8, URZ, 0xc0, !UPT ;  /* 0x0000000804047892 */ /* 0x000fe2000f8ec03f */
[-C--:B---3--:R-:W-:Y:S01]  /*14a0*/  SHF.L.U32 R3, R3, R64.reuse, RZ ;  /* 0x0000004003037219 */ /* 0x088fe200000006ff */
[----:B------:R-:W-:Y:S01]  /*14b0*/  ULOP3.LUT UR5, UR5, 0x3fff, URZ, 0xc0, !UPT ;  /* 0x00003fff05057892 */ /* 0x000fe2000f8ec03f */
[----:B------:R-:W-:Y:S01]  /*14c0*/  SHF.L.U32 R64, R5, R64, RZ ;  /* 0x0000004005407219 */ /* 0x000fe200000006ff */
[----:B------:R-:W-:Y:S01]  /*14d0*/  ULOP3.LUT UR6, UR6, 0x3fff, URZ, 0xc0, !UPT ;  /* 0x00003fff06067892 */ /* 0x000fe2000f8ec03f */
[----:B------:R-:W-:Y:S01]  /*14e0*/  IMAD.SHL.U32 R62, R62, 0x8, RZ ;  /* 0x000000083e3e7824 */ /* 0x000fe200078e00ff */
[----:B------:R-:W-:Y:S01]  /*14f0*/  LOP3.LUT R68, RZ, R3, RZ, 0x33, !PT ;  /* 0x00000003ff447212 */ /* 0x000fe200078e33ff */
[----:B0-----:R-:W-:Y:S01]  /*1500*/  IMAD R65, R6, -0x2, R65 ;  /* 0xfffffffe06417824 */ /* 0x001fe200078e0241 */
[----:B------:R-:W-:-:S02]  /*1510*/  ULEA UR43, UR43, UR48, 0x3 ;  /* 0x000000302b2b7291 */ /* 0x000fc4000f8e183f */
[----:B------:R-:W-:Y:S02]  /*1520*/  ULOP3.LUT UR49, UR4, 0x8, URZ, 0x3c, !UPT ;  /* 0x0000000804317892 */ /* 0x000fe4000f8e3c3f */
[----:B------:R-:W-:Y:S01]  /*1530*/  ULOP3.LUT UR44, UR4, 0x18, URZ, 0x3c, !UPT ;  /* 0x00000018042c7892 */ /* 0x000fe2000f8e3c3f */
[----:B-1----:R-:W-:Y:S01]  /*1540*/  VIADD R67, R67, 0xffffffff ;  /* 0xffffffff43437836 */ /* 0x002fe20000000000 */
[----:B------:R-:W-:Y:S02]  /*1550*/  ULOP3.LUT UR45, UR5, 0x10000, URZ, 0xfc, !UPT ;  /* 0x00010000052d7892 */ /* 0x000fe4000f8efc3f */
[----:B------:R-:W-:Y:S01]  /*1560*/  ULOP3.LUT UR46, UR6, 0x10000, URZ, 0xfc, !UPT ;  /* 0x00010000062e7892 */ /* 0x000fe2000f8efc3f */
[----:B--2---:R-:W-:-:S11]  /*1570*/  SHF.L.U64.HI R66, R8, 0x1, R0 ;  /* 0x0000000108427819 */ /* 0x004fd60000010200 */
.L_x_98:
[----:B------:R-:W-:-:S04]  /*1580*/  SHF.L.U32 R0, R73, 0x1f, RZ ;  /* 0x0000001f49007819 */ /* 0x000fc800000006ff */
[----:B------:R-:W0:Y:S02]  /*1590*/  SYNCS.PHASECHK.TRANS64.TRYWAIT P0, [UR43+-0x8], R0 ;  /* 0xfffff800ff0075a7 */ /* 0x000e24000800016b */
[----:B01-34-:R-:W-:Y:S05]  /*15a0*/  @!P0 BRA `(.L_x_15) ;  /* 0x0000004400a08947 */ /* 0x01bfea0003800000 */
.L_x_119:
[----:B------:R-:W-:Y:S02]  /*15b0*/  ULDC UR4, c[0x0][0x28c] ;  /* 0x0000a30000047ab9 */ /* 0x000fe40000000800 */
[----:B------:R-:W-:-:S13]  /*15c0*/  ISETP.LT.AND P0, PT, RZ, UR4, PT ;  /* 0x00000004ff007c0c */ /* 0x000fda000bf01270 */
[----:B------:R-:W-:Y:S05]  /*15d0*/  @P0 BRA `(.L_x_16) ;  /* 0x0000000000400947 */ /* 0x000fea0003800000 */
[----:B0-----:R-:W-:Y:S01]  /*15e0*/  MOV R0, 0x0 ;  /* 0x0000000000007802 */ /* 0x001fe20000000f00 */
[----:B------:R-:W-:Y:S01]  /*15f0*/  ULDC.64 UR4, c[0x4][0x68] ;  /* 0x01001a0000047ab9 */ /* 0x000fe20000000a00 */
[----:B------:R-:W-:Y:S01]  /*1600*/  ULDC.64 UR6, c[0x4][0x8] ;  /* 0x0100020000067ab9 */ /* 0x000fe20000000a00 */
[----:B------:R-:W-:Y:S01]  /*1610*/  IMAD.U32 R4, RZ, RZ, UR4 ;  /* 0x00000004ff047e24 */ /* 0x000fe2000f8e00ff */
[----:B------:R0:W1:Y:S01]  /*1620*/  LDC.64 R14, c[0x4][R0] ;  /* 0x01000000000e7b82 */ /* 0x0000620000000a00 */
[----:B------:R-:W-:Y:S01]  /*1630*/  IMAD.U32 R5, RZ, RZ, UR5 ;  /* 0x00000005ff057e24 */ /* 0x000fe2000f8e00ff */
[----:B------:R-:W-:Y:S01]  /*1640*/  ULDC.64 UR4, c[0x4][0x70] ;  /* 0x01001c0000047ab9 */ /* 0x000fe20000000a00 */
[----:B------:R-:W-:Y:S02]  /*1650*/  IMAD.U32 R10, RZ, RZ, UR6 ;  /* 0x00000006ff0a7e24 */ /* 0x000fe4000f8e00ff */
[----:B------:R-:W-:Y:S02]  /*1660*/  IMAD.U32 R6, RZ, RZ, UR4 ;  /* 0x00000004ff067e24 */ /* 0x000fe4000f8e00ff */
[----:B------:R-:W-:-:S02]  /*1670*/  IMAD.U32 R7, RZ, RZ, UR5 ;  /* 0x00000005ff077e24 */ /* 0x000fc4000f8e00ff */
[----:B------:R-:W-:Y:S02]  /*1680*/  IMAD.U32 R11, RZ, RZ, UR7 ;  /* 0x00000007ff0b7e24 */ /* 0x000fe4000f8e00ff */
[----:B------:R-:W-:Y:S02]  /*1690*/  IMAD.MOV.U32 R8, RZ, RZ, 0x1e1 ;  /* 0x000001e1ff087424 */ /* 0x000fe400078e00ff */
[----:B------:R-:W-:Y:S02]  /*16a0*/  IMAD.MOV.U32 R12, RZ, RZ, 0x1 ;  /* 0x00000001ff0c7424 */ /* 0x000fe400078e00ff */
[----:B0-----:R-:W-:-:S07]  /*16b0*/  IMAD.MOV.U32 R13, RZ, RZ, RZ ;  /* 0x000000ffff0d7224 */ /* 0x001fce00078e00ff */
[----:B------:R-:W-:-:S07]  /*16c0*/  LEPC R20, `(.L_x_16) ;  /* 0x000000001014794e */ /* 0x000fce0000000000 */
[----:B-1---5:R-:W-:Y:S05]  /*16d0*/  CALL.ABS.NOINC R14 ;  /* 0x000000000e007343 */ /* 0x022fea0003c00000 */
.L_x_16:
[----:B------:R-:W-:-:S13]  /*16e0*/  ISETP.NE.AND P0, PT, R72, 0x3, PT ;  /* 0x000000034800780c */ /* 0x000fda0003f05270 */
[----:B------:R-:W-:Y:S05]  /*16f0*/  @!P0 BRA `(.L_x_17) ;  /* 0x0000000000048947 */ /* 0x000fea0003800000 */
[----:B------:R-:W-:Y:S01]  /*1700*/  BPT.TRAP 0x1 ;  /* 0x000000040000795c */ /* 0x000fe20000300000 */
.L_x_17:
[----:B0-----:R-:W-:Y:S02]  /*1710*/  IMAD.U32 R3, RZ, RZ, UR38 ;  /* 0x00000026ff037e24 */ /* 0x001fe4000f8e00ff */
[----:B------:R-:W-:-:S03]  /*1720*/  IMAD.U32 R0, RZ, RZ, UR39 ;  /* 0x00000027ff007e24 */ /* 0x000fc6000f8e00ff */
[----:B------:R-:W-:Y:S02]  /*1730*/  LEA R3, R3, UR41, 0x3 ;  /* 0x0000002903037c11 */ /* 0x000fe4000f8e18ff */
[----:B------:R-:W-:-:S04]  /*1740*/  SHF.L.U32 R0, R0, 0x1f, RZ ;  /* 0x0000001f00007819 */ /* 0x000fc800000006ff */
[----:B------:R0:W1:Y:S01]  /*1750*/  SYNCS.PHASECHK.TRANS64.TRYWAIT P1, [R3+URZ], R0 ;  /* 0x00000000030075a7 */ /* 0x000062000802017f */
[----:B------:R-:W-:Y:S05]  /*1760*/  @!P0 BRA `(.L_x_18) ;  /* 0x0000000000048947 */ /* 0x000fea0003800000 */
[----:B------:R-:W-:Y:S01]  /*1770*/  BPT.TRAP 0x1 ;  /* 0x000000040000795c */ /* 0x000fe20000300000 */
.L_x_18:
[----:B-1----:R-:W-:Y:S05]  /*1780*/  @P1 BRA `(.L_x_19) ;  /* 0x0000000000081947 */ /* 0x002fea0003800000 */
[----:B------:R-:W1:Y:S02]  /*1790*/  SYNCS.PHASECHK.TRANS64.TRYWAIT P1, [R3+URZ], R0 ;  /* 0x00000000030075a7 */ /* 0x000e64000802017f */
[----:B-1----:R-:W-:Y:S05]  /*17a0*/  @!P1 BRA `(.L_x_20) ;  /* 0x0000004400389947 */ /* 0x002fea0003800000 */
.L_x_19:
[----:B------:R-:W-:Y:S05]  /*17b0*/  WARPSYNC.ALL ;  /* 0x0000000000007948 */ /* 0x000fea0003800000 */
[----:B------:R-:W-:Y:S01]  /*17c0*/  ULEA UR8, UR38, UR45, 0xa ;  /* 0x0000002d26087291 */ /* 0x000fe2000f8e503f */
[----:B------:R-:W-:Y:S01]  /*17d0*/  WARPGROUP.ARRIVE ;  /* 0x00000000000079c5 */ /* 0x000fe20000000000 */
[----:B------:R-:W-:Y:S01]  /*17e0*/  ULEA UR9, UR38, UR46, 0xa ;  /* 0x0000002e26097291 */ /* 0x000fe2000f8e503f */
[----:B01----:R-:W-:Y:S01]  /*17f0*/  IMAD.U32 R0, RZ, RZ, UR42 ;  /* 0x0000002aff007e24 */ /* 0x003fe2000f8e00ff */
[----:B------:R-:W-:Y:S01]  /*1800*/  UMOV UR5, 0x40000040 ;  /* 0x4000004000057882 */ /* 0x000fe20000000000 */
[----:B------:R-:W-:-:S02]  /*1810*/  UMOV UR7, 0x40000040 ;  /* 0x4000004000077882 */ /* 0x000fc40000000000 */
[----:B------:R-:W-:Y:S01]  /*1820*/  UMOV UR4, UR8 ;  /* 0x0000000800047c82 */ /* 0x000fe20008000000 */
[----:B------:R-:W-:Y:S01]  /*1830*/  ISETP.GE.AND P1, PT, R0, 0x1, PT ;  /* 0x000000010000780c */ /* 0x000fe20003f26270 */
[----:B------:R-:W-:Y:S02]  /*1840*/  UMOV UR6, UR9 ;  /* 0x0000000900067c82 */ /* 0x000fe40008000000 */
[----:B------:R-:W-:Y:S01]  /*1850*/  HGMMA.64x64x16.F32.BF16 R24, gdesc[UR4], RZ, !UPT, gsb0 ;  /* 0x00e00000041879f0 */ /* 0x000fe2000c0018ff */
[----:B------:R-:W-:Y:S02]  /*1860*/  UIADD3 UR4, UR8, 0x2, URZ ;  /* 0x0000000208047890 */ /* 0x000fe4000fffe03f */
[----:B------:R-:W-:Y:S01]  /*1870*/  UIADD3 UR6, UR9, 0x2, URZ ;  /* 0x0000000209067890 */ /* 0x000fe2000fffe03f */
[----:B------:R-:W-:Y:S01]  /*1880*/  UMOV UR5, 0x40000040 ;  /* 0x4000004000057882 */ /* 0x000fe20000000000 */
[----:B------:R-:W-:Y:S01]  /*1890*/  UMOV UR7, 0x40000040 ;  /* 0x4000004000077882 */ /* 0x000fe20000000000 */
[----:B------:R-:W-:-:S02]  /*18a0*/  WARPGROUP.DEPBAR.LE gsb0, 0x0 ;  /* 0x00008000000079c5 */ /* 0x000fc40000010000 */
[----:B------:R-:W-:-:S06]  /*18b0*/  WARPGROUP.ARRIVE ;  /* 0x00000000000079c5 */ /* 0x000fcc0000000000 */
[----:B------:R-:W-:Y:S01]  /*18c0*/  HGMMA.64x64x16.F32.BF16 R24, gdesc[UR4], R24, gsb0 ;  /* 0x00e00000041879f0 */ /* 0x000fe20008001818 */
[----:B------:R-:W-:Y:S02]  /*18d0*/  UIADD3 UR4, UR8, 0x4, URZ ;  /* 0x0000000408047890 */ /* 0x000fe4000fffe03f */
[----:B------:R-:W-:Y:S01]  /*18e0*/  UIADD3 UR6, UR9, 0x4, URZ ;  /* 0x0000000409067890 */ /* 0x000fe2000fffe03f */
[----:B------:R-:W-:Y:S01]  /*18f0*/  UMOV UR5, 0x40000040 ;  /* 0x4000004000057882 */ /* 0x000fe20000000000 */
[----:B------:R-:W-:Y:S01]  /*1900*/  UMOV UR7, 0x40000040 ;  /* 0x4000004000077882 */ /* 0x000fe20000000000 */
[----:B------:R-:W-:Y:S02]  /*1910*/  WARPGROUP.DEPBAR.LE gsb0, 0x0 ;  /* 0x00008000000079c5 */ /* 0x000fe40000010000 */
        /* <DEDUP_REMOVED lines=36> */
[----:B------:R-:W-:Y:S03]  /*1b60*/  HGMMA.64x64x16.F32.BF16 R24, gdesc[UR4], R24, gsb0 ;  /* 0x00e00000041879f0 */ /* 0x000fe60008001818 */
[----:B------:R-:W-:Y:S02]  /*1b70*/  WARPGROUP.DEPBAR.LE gsb0, 0x0 ;  /* 0x00008000000079c5 */ /* 0x000fe40000010000 */
[----:B------:R-:W-:Y:S05]  /*1b80*/  @!P1 BRA `(.L_x_21) ;  /* 0x0000000400809947 */ /* 0x000fea0003800000 */
[----:B------:R-:W-:Y:S01]  /*1b90*/  UIADD3 UR8, UR38, 0x1, URZ ;  /* 0x0000000126087890 */ /* 0x000fe2000fffe03f */
[----:B------:R-:W-:Y:S01]  /*1ba0*/  IMAD.U32 R0, RZ, RZ, UR42 ;  /* 0x0000002aff007e24 */ /* 0x000fe2000f8e00ff */
[----:B------:R-:W-:Y:S02]  /*1bb0*/  UMOV UR9, UR38 ;  /* 0x0000002600097c82 */ /* 0x000fe40008000000 */
[----:B------:R-:W-:-:S04]  /*1bc0*/  UISETP.NE.AND UP0, UPT, UR8, 0x3, UPT ;  /* 0x000000030800788c */ /* 0x000fc8000bf05270 */
[----:B------:R-:W-:Y:S02]  /*1bd0*/  USEL UR4, URZ, 0x1, UP0 ;  /* 0x000000013f047887 */ /* 0x000fe40008000000 */
[----:B------:R-:W-:Y:S02]  /*1be0*/  USEL UR8, UR8, URZ, UP0 ;  /* 0x0000003f08087287 */ /* 0x000fe40008000000 */
[----:B------:R-:W-:-:S06]  /*1bf0*/  ULOP3.LUT UR4, UR39, UR4, URZ, 0x3c, !UPT ;  /* 0x0000000427047292 */ /* 0x000fcc000f8e3c3f */
[----:B------:R-:W-:-:S07]  /*1c00*/  IMAD.U32 R5, RZ, RZ, UR4 ;  /* 0x00000004ff057e24 */ /* 0x000fce000f8e00ff */
.L_x_28:
[----:B01----:R-:W-:Y:S05]  /*1c10*/  @!P0 BRA `(.L_x_22) ;  /* 0x0000000000048947 */ /* 0x003fea0003800000 */
[----:B------:R-:W-:Y:S01]  /*1c20*/  BPT.TRAP 0x1 ;  /* 0x000000040000795c */ /* 0x000fe20000300000 */
.L_x_22:
[----:B------:R-:W-:Y:S01]  /*1c30*/  ULEA UR4, UR8, UR41, 0x3 ;  /* 0x0000002908047291 */ /* 0x000fe2000f8e183f */
[----:B------:R-:W-:-:S08]  /*1c40*/  SHF.L.U32 R3, R5, 0x1f, RZ ;  /* 0x0000001f05037819 */ /* 0x000fd000000006ff */
[----:B------:R0:W1:Y:S01]  /*1c50*/  SYNCS.PHASECHK.TRANS64.TRYWAIT P1, [UR4], R3 ;  /* 0x00000003ff0075a7 */ /* 0x0000620008020144 */
[----:B------:R-:W-:Y:S05]  /*1c60*/  @!P0 BRA `(.L_x_23) ;  /* 0x0000000000048947 */ /* 0x000fea0003800000 */
[----:B------:R-:W-:Y:S01]  /*1c70*/  BPT.TRAP 0x1 ;  /* 0x000000040000795c */ /* 0x000fe20000300000 */
.L_x_23:
[----:B-1----:R-:W-:Y:S05]  /*1c80*/  @P1 BRA `(.L_x_24) ;  /* 0x0000000000081947 */ /* 0x002fea0003800000 */
[----:B------:R-:W1:Y:S02]  /*1c90*/  SYNCS.PHASECHK.TRANS64.TRYWAIT P1, [UR4], R3 ;  /* 0x00000003ff0075a7 */ /* 0x000e640008020144 */
[----:B-1----:R-:W-:Y:S05]  /*1ca0*/  @!P1 BRA `(.L_x_25) ;  /* 0x00000040000c9947 */ /* 0x002fea0003800000 */
.L_x_24:
[----:B------:R-:W-:Y:S01]  /*1cb0*/  ULEA UR11, UR8, UR45, 0xa ;  /* 0x0000002d080b7291 */ /* 0x000fe2000f8e503f */
[----:B------:R-:W-:Y:S01]  /*1cc0*/  WARPGROUP.ARRIVE ;  /* 0x00000000000079c5 */ /* 0x000fe20000000000 */
[----:B------:R-:W-:Y:S01]  /*1cd0*/  ULEA UR10, UR8, UR46, 0xa ;  /* 0x0000002e080a7291 */ /* 0x000fe2000f8e503f */
[----:B------:R-:W-:Y:S01]  /*1ce0*/  UMOV UR5, 0x40000040 ;  /* 0x4000004000057882 */ /* 0x000fe20000000000 */
[----:B------:R-:W-:-:S03]  /*1cf0*/  UMOV UR7, 0x40000040 ;  /* 0x4000004000077882 */ /* 0x000fc60000000000 */
[----:B------:R-:W-:Y:S02]  /*1d00*/  UMOV UR4, UR11 ;  /* 0x0000000b00047c82 */ /* 0x000fe40008000000 */
[----:B------:R-:W-:Y:S02]  /*1d10*/  UMOV UR6, UR10 ;  /* 0x0000000a00067c82 */ /* 0x000fe40008000000 */
[----:B------:R-:W-:Y:S01]  /*1d20*/  HGMMA.64x64x16.F32.BF16 R24, gdesc[UR4], R24, gsb0 ;  /* 0x00e00000041879f0 */ /* 0x000fe20008001818 */
        /* <DEDUP_REMOVED lines=51> */
[----:B------:R-:W-:Y:S01]  /*2060*/  BPT.TRAP 0x1 ;  /* 0x000000040000795c */ /* 0x000fe20000300000 */
.L_x_26:
[----:B------:R-:W-:Y:S01]  /*2070*/  ULEA UR4, UR9, UR41, 0x3 ;  /* 0x0000002909047291 */ /* 0x000fe2000f8e183f */
[----:B------:R-:W-:-:S03]  /*2080*/  ISETP.GT.U32.AND P1, PT, R23, 0x1, PT ;  /* 0x000000011700780c */ /* 0x000fc60003f24070 */
[----:B------:R-:W-:-:S04]  /*2090*/  UIADD3 UR4, UR4, 0x18, URZ ;  /* 0x0000001804047890 */ /* 0x000fc8000fffe03f */
[----:B------:R-:W-:-:S09]  /*20a0*/  UPRMT UR4, URZ, 0x654, UR4 ;  /* 0x000006543f047896 */ /* 0x000fd20008000004 */
[----:B------:R-:W-:Y:S01]  /*20b0*/  SYNCS.ARRIVE.TRANS64.RED.A1T0 RZ, [UR4], RZ ;  /* 0x000000ffffff79a7 */ /* 0x000fe20008100404 */
[----:B------:R-:W-:Y:S05]  /*20c0*/  @P1 BRA `(.L_x_27) ;  /* 0x0000000000041947 */ /* 0x000fea0003800000 */
[----:B------:R-:W-:Y:S01]  /*20d0*/  BPT.TRAP 0x1 ;  /* 0x000000040000795c */ /* 0x000fe20000300000 */
.L_x_27:
[----:B------:R-:W-:Y:S01]  /*20e0*/  UIADD3 UR8, UR8, 0x1, URZ ;  /* 0x0000000108087890 */ /* 0x000fe2000fffe03f */
[C---:B------:R-:W-:Y:S01]  /*20f0*/  ISETP.GT.AND P1, PT, R0.reuse, 0x1, PT ;  /* 0x000000010000780c */ /* 0x040fe20003f24270 */
[----:B------:R-:W-:Y:S01]  /*2100*/  UIADD3 UR9, UR9, 0x1, URZ ;  /* 0x0000000109097890 */ /* 0x000fe2000fffe03f */
[----:B------:R-:W-:Y:S01]  /*2110*/  VIADD R0, R0, 0xffffffff ;  /* 0xffffffff00007836 */ /* 0x000fe20000000000 */
[----:B------:R-:W-:Y:S02]  /*2120*/  UISETP.NE.AND UP0, UPT, UR8, 0x3, UPT ;  /* 0x000000030800788c */ /* 0x000fe4000bf05270 */
[----:B------:R-:W-:Y:S02]  /*2130*/  UISETP.NE.AND UP1, UPT, UR9, 0x3, UPT ;  /* 0x000000030900788c */ /* 0x000fe4000bf25270 */
[----:B------:R-:W-:Y:S02]  /*2140*/  USEL UR4, URZ, 0x1, UP0 ;  /* 0x000000013f047887 */ /* 0x000fe40008000000 */
[----:B------:R-:W-:-:S02]  /*2150*/  USEL UR8, UR8, URZ, UP0 ;  /* 0x0000003f08087287 */ /* 0x000fc40008000000 */
[----:B------:R-:W-:Y:S02]  /*2160*/  USEL UR9, UR9, URZ, UP1 ;  /* 0x0000003f09097287 */ /* 0x000fe40008800000 */
[----:B------:R-:W-:Y:S01]  /*2170*/  LOP3.LUT R5, R5, UR4, RZ, 0x3c, !PT ;  /* 0x0000000405057c12 */ /* 0x000fe2000f8e3cff */
[----:B------:R-:W-:Y:S09]  /*2180*/  @P1 BRA `(.L_x_28) ;  /* 0xfffffff800a01947 */ /* 0x000ff2000383ffff */
.L_x_21:
[----:B------:R-:W2:Y:S01]  /*2190*/  LDC R0, c[0x0][0x28c] ;  /* 0x0000a300ff007b82 */ /* 0x000ea20000000800 */
[----:B01----:R-:W-:-:S04]  /*21a0*/  IMAD.U32 R3, RZ, RZ, UR49 ;  /* 0x00000031ff037e24 */ /* 0x003fc8000f8e00ff */
[----:B------:R0:W-:Y:S01]  /*21b0*/  SYNCS.ARRIVE.TRANS64.A1T0 RZ, [R3+UR48], RZ ;  /* 0x000000ff03ff79a7 */ /* 0x0001e20008100030 */
[----:B--2---:R-:W-:-:S13]  /*21c0*/  ISETP.GE.AND P1, PT, R0, 0x1, PT ;  /* 0x000000010000780c */ /* 0x004fda0003f26270 */
[----:B0-----:R-:W-:Y:S05]  /*21d0*/  @!P1 BRA `(.L_x_29) ;  /* 0x0000000000349947 */ /* 0x001fea0003800000 */
[----:B------:R-:W-:Y:S05]  /*21e0*/  @!P0 BRA `(.L_x_30) ;  /* 0x0000000000048947 */ /* 0x000fea0003800000 */
[----:B------:R-:W-:Y:S01]  /*21f0*/  BPT.TRAP 0x1 ;  /* 0x000000040000795c */ /* 0x000fe20000300000 */
.L_x_30:
[----:B------:R-:W-:Y:S01]  /*2200*/  UIADD3 UR6, UR38, UR42, URZ ;  /* 0x0000002a26067290 */ /* 0x000fe2000fffe03f */
[----:B------:R-:W-:-:S03]  /*2210*/  ISETP.GT.U32.AND P0, PT, R23, 0x1, PT ;  /* 0x000000011700780c */ /* 0x000fc60003f04070 */
[----:B------:R-:W-:-:S04]  /*2220*/  UIMAD.WIDE.U32 UR4, UR6, -0x55555555, URZ ;  /* 0xaaaaaaab060478a5 */ /* 0x000fc8000f8e003f */
[----:B------:R-:W-:-:S04]  /*2230*/  USHF.R.U32.HI UR4, URZ, 0x1, UR5 ;  /* 0x000000013f047899 */ /* 0x000fc80008011605 */
[----:B------:R-:W-:-:S04]  /*2240*/  UIMAD UR6, UR4, -0x3, UR6 ;  /* 0xfffffffd040678a4 */ /* 0x000fc8000f8e0206 */
[----:B------:R-:W-:-:S04]  /*2250*/  ULEA UR6, UR6, UR41, 0x3 ;  /* 0x0000002906067291 */ /* 0x000fc8000f8e183f */
[----:B------:R-:W-:-:S04]  /*2260*/  UIADD3 UR6, UR6, 0x18, URZ ;  /* 0x0000001806067890 */ /* 0x000fc8000fffe03f */
[----:B------:R-:W-:-:S09]  /*2270*/  UPRMT UR6, URZ, 0x654, UR6 ;  /* 0x000006543f067896 */ /* 0x000fd20008000006 */
[----:B------:R-:W-:Y:S01]  /*2280*/  SYNCS.ARRIVE.TRANS64.RED.A1T0 RZ, [UR6], RZ ;  /* 0x000000ffffff79a7 */ /* 0x000fe20008100406 */
[----:B------:R-:W-:Y:S05]  /*2290*/  @P0 BRA `(.L_x_29) ;  /* 0x0000000000040947 */ /* 0x000fea0003800000 */
[----:B------:R-:W-:Y:S01]  /*22a0*/  BPT.TRAP 0x1 ;  /* 0x000000040000795c */ /* 0x000fe20000300000 */
.L_x_29:
[----:B------:R-:W-:Y:S01]  /*22b0*/  SHF.L.U32 R0, R73, 0x1f, RZ ;  /* 0x0000001f49007819 */ /* 0x000fe200000006ff */
[----:B------:R-:W-:Y:S01]  /*22c0*/  UIADD3 UR38, UR38, UR47, URZ ;  /* 0x0000002f26267290 */ /* 0x000fe2000fffe03f */
[----:B------:R-:W-:Y:S01]  /*22d0*/  SHF.R.S32.HI R9, RZ, 0x1f, R19 ;  /* 0x0000001fff097819 */ /* 0x000fe20000011413 */
[----:B------:R-:W-:Y:S01]  /*22e0*/  UISETP.GE.U32.AND UP1, UPT, UR47, 0x3, UPT ;  /* 0x000000032f00788c */ /* 0x000fe2000bf26070 */
[----:B------:R-:W0:Y:S01]  /*22f0*/  SYNCS.PHASECHK.TRANS64.TRYWAIT P0, [UR43+0x8], R0 ;  /* 0x00000800ff0075a7 */ /* 0x000e22000800016b */
[----:B------:R-:W-:-:S04]  /*2300*/  UISETP.GT.U32.AND UP0, UPT, UR38, 0x2, UPT ;  /* 0x000000022600788c */ /* 0x000fc8000bf04070 */
[----:B------:R-:W-:-:S04]  /*2310*/  UISETP.LT.U32.AND UP0, UPT, UR47, 0x3, UP0 ;  /* 0x000000032f00788c */ /* 0x000fc80008701070 */
[----:B------:R-:W-:Y:S02]  /*2320*/  USEL UR6, URZ, 0x1, !UP0 ;  /* 0x000000013f067887 */ /* 0x000fe4000c000000 */
[----:B------:R-:W-:Y:S02]  /*2330*/  @UP1 UIMAD.WIDE.U32 UR4, UR38, -0x55555555, URZ ;  /* 0xaaaaaaab260418a5 */ /* 0x000fe4000f8e003f */
[----:B------:R-:W-:Y:S02]  /*2340*/  ULOP3.LUT UR39, UR39, UR6, URZ, 0x3c, !UPT ;  /* 0x0000000627277292 */ /* 0x000fe4000f8e3c3f */
[----:B------:R-:W-:-:S04]  /*2350*/  @UP1 USHF.R.U32.HI UR4, URZ, 0x1, UR5 ;  /* 0x000000013f041899 */ /* 0x000fc80008011605 */
[----:B------:R-:W-:Y:S01]  /*2360*/  @UP1 ULOP3.LUT UR39, UR39, 0x1, UR4, 0x78, !UPT ;  /* 0x0000000127271892 */ /* 0x000fe2000f8e7804 */
[----:B0-----:R-:W-:Y:S11]  /*2370*/  @!P0 BRA `(.L_x_31) ;  /* 0x0000003800708947 */ /* 0x001ff60003800000 */
.L_x_120:
[----:B------:R-:W-:Y:S01]  /*2380*/  ULDC.64 UR4, c[0x0][0x5d0] ;  /* 0x0001740000047ab9 */ /* 0x000fe20000000a00 */
[----:B------:R-:W-:Y:S01]  /*2390*/  ULDC UR6, c[0x0][0x284] ;  /* 0x0000a10000067ab9 */ /* 0x000fe20000000800 */
[----:B0-----:R-:W-:Y:S02]  /*23a0*/  IMAD R0, R9, UR4, RZ ;  /* 0x0000000409007c24 */ /* 0x001fe4000f8e02ff */
[----:B------:R-:W-:Y:S02]  /*23b0*/  IMAD.SHL.U32 R12, R18, 0x40, RZ ;  /* 0x00000040120c7824 */ /* 0x000fe400078e00ff */
[C---:B------:R-:W-:Y:S02]  /*23c0*/  IMAD R3, R19.reuse, UR5, R0 ;  /* 0x0000000513037c24 */ /* 0x040fe4000f8e0200 */
[----:B------:R-:W-:Y:S01]  /*23d0*/  IMAD.SHL.U32 R0, R22, 0x40, RZ ;  /* 0x0000004016007824 */ /* 0x000fe200078e00ff */
[----:B------:R-:W-:Y:S01]  /*23e0*/  SHF.R.S32.HI R13, RZ, 0x1f, R12 ;  /* 0x0000001fff0d7819 */ /* 0x000fe2000001140c */
[----:B------:R-:W-:Y:S01]  /*23f0*/  IMAD.WIDE.U32 R4, R19, UR4, R60 ;  /* 0x0000000413047c25 */ /* 0x000fe2000f8e003c */
[----:B------:R-:W-:-:S02]  /*2400*/  ULDC.64 UR4, c[0x0][0x5c8] ;  /* 0x0001720000047ab9 */ /* 0x000fc40000000a00 */
[----:B------:R-:W-:Y:S01]  /*2410*/  ISETP.GE.AND P0, PT, R0, UR6, PT ;  /* 0x0000000600007c0c */ /* 0x000fe2000bf06270 */
[----:B------:R-:W-:Y:S01]  /*2420*/  ULDC UR6, c[0x0][0x288] ;  /* 0x0000a20000067ab9 */ /* 0x000fe20000000800 */
[----:B------:R-:W-:Y:S01]  /*2430*/  IADD3 R4, P1, R12, R4, RZ ;  /* 0x000000040c047210 */ /* 0x000fe20007f3e0ff */
[----:B------:R-:W-:Y:S01]  /*2440*/  IMAD.WIDE R20, R22, 0x40, R58 ;  /* 0x0000004016147825 */ /* 0x000fe200078e023a */
[----:B------:R-:W-:Y:S02]  /*2450*/  ISETP.GE.OR P0, PT, R12, UR6, P0 ;  /* 0x000000060c007c0c */ /* 0x000fe40008706670 */
[----:B------:R-:W-:Y:S01]  /*2460*/  IADD3.X R5, R13, R5, R3, P1, !PT ;  /* 0x000000050d057210 */ /* 0x000fe20000ffe403 */
[----:B------:R-:W-:-:S04]  /*2470*/  IMAD R7, R21, UR4, RZ ;  /* 0x0000000415077c24 */ /* 0x000fc8000f8e02ff */
[C---:B------:R-:W-:Y:S02]  /*2480*/  IMAD R7, R20.reuse, UR5, R7 ;  /* 0x0000000514077c24 */ /* 0x040fe4000f8e0207 */
[----:B------:R-:W-:-:S04]  /*2490*/  IMAD.WIDE.U32 R70, R20, UR4, R4 ;  /* 0x0000000414467c25 */ /* 0x000fc8000f8e0004 */
[----:B------:R-:W-:Y:S05]  /*24a0*/  @P0 BRA `(.L_x_32) ;  /* 0x0000002000580947 */ /* 0x000fea0003800000 */
[----:B-----5:R-:W-:Y:S01]  /*24b0*/  FSETP.NEU.AND P0, PT, R57, RZ, PT ;  /* 0x000000ff3900720b */ /* 0x020fe20003f0d000 */
[----:B------:R-:W-:Y:S01]  /*24c0*/  IMAD.IADD R22, R65, 0x1, -R12 ;  /* 0x0000000141167824 */ /* 0x000fe200078e0a0c */
[----:B------:R-:W-:Y:S01]  /*24d0*/  BSSY B0, `(.L_x_32) ;  /* 0x0000213000007945 */ /* 0x000fe20003800000 */
[----:B------:R-:W-:Y:S02]  /*24e0*/  IMAD.IADD R0, R69, 0x1, -R0 ;  /* 0x0000000145007824 */ /* 0x000fe400078e0a00 */
[----:B------:R-:W-:Y:S01]  /*24f0*/  IMAD.IADD R7, R71, 0x1, R7 ;  /* 0x0000000147077824 */ /* 0x000fe200078e0207 */
[----:B------:R-:W-:-:S04]  /*2500*/  ISETP.GT.AND P2, PT, R22, RZ, PT ;  /* 0x000000ff1600720c */ /* 0x000fc80003f44270 */
[----:B------:R-:W-:-:S03]  /*2510*/  ISETP.GT.AND P1, PT, R0, RZ, P2 ;  /* 0x000000ff0000720c */ /* 0x000fc60001724270 */
[----:B------:R-:W-:Y:S10]  /*2520*/  @!P0 BRA `(.L_x_33) ;  /* 0x0000001400dc8947 */ /* 0x000ff40003800000 */
[----:B------:R-:W0:Y:S01]  /*2530*/  LDC.64 R74, c[0x0][0x5b8] ;  /* 0x00016e00ff4a7b82 */ /* 0x000e220000000a00 */
[----:B------:R-:W-:-:S07]  /*2540*/  ULDC.64 UR4, c[0x0][0x5c0] ;  /* 0x0001700000047ab9 */ /* 0x000fce0000000a00 */
[----:B------:R-:W1:Y:S08]  /*2550*/  LDC.64 R76, c[0x0][0x5b0] ;  /* 0x00016c00ff4c7b82 */ /* 0x000e700000000a00 */
[----:B------:R-:W2:Y:S01]  /*2560*/  LDC.64 R78, c[0x0][0x5a8] ;  /* 0x00016a00ff4e7b82 */ /* 0x000ea20000000a00 */
[-C--:B0-----:R-:W-:Y:S02]  /*2570*/  IMAD R6, R9, R74.reuse, RZ ;  /* 0x0000004a09067224 */ /* 0x081fe400078e02ff */
[----:B------:R-:W-:-:S04]  /*2580*/  IMAD.WIDE.U32 R4, R19, R74, R60 ;  /* 0x0000004a13047225 */ /* 0x000fc800078e003c */
[----:B------:R-:W-:Y:S01]  /*2590*/  IMAD R71, R19, R75, R6 ;  /* 0x0000004b13477224 */ /* 0x000fe200078e0206 */
[----:B------:R-:W-:Y:S01]  /*25a0*/  IADD3 R8, P0, R12, R4, RZ ;  /* 0x000000040c087210 */ /* 0x000fe20007f1e0ff */
[----:B-1----:R-:W-:-:S03]  /*25b0*/  IMAD R3, R21, R76, RZ ;  /* 0x0000004c15037224 */ /* 0x002fc600078e02ff */
[----:B------:R-:W-:Y:S01]  /*25c0*/  IADD3.X R9, R13, R5, R71, P0, !PT ;  /* 0x000000050d097210 */ /* 0x000fe200007fe447 */
[C---:B------:R-:W-:Y:S02]  /*25d0*/  IMAD R75, R20.reuse, R77, R3 ;  /* 0x0000004d144b7224 */ /* 0x040fe400078e0203 */
[----:B------:R-:W-:-:S04]  /*25e0*/  IMAD.WIDE.U32 R4, R20, R76, R8 ;  /* 0x0000004c14047225 */ /* 0x000fc800078e0008 */
[----:B------:R-:W-:Y:S01]  /*25f0*/  IMAD.IADD R3, R5, 0x1, R75 ;  /* 0x0000000105037824 */ /* 0x000fe200078e024b */
[----:B--2---:R-:W-:-:S04]  /*2600*/  LEA R10, P0, R4, R78, 0x1 ;  /* 0x0000004e040a7211 */ /* 0x004fc800078008ff */
[----:B------:R-:W-:-:S05]  /*2610*/  LEA.HI.X R11, R4, R79, R3, 0x1, P0 ;  /* 0x0000004f040b7211 */ /* 0x000fca00000f0c03 */
[----:B------:R-:W2:Y:S01]  /*2620*/  @P1 LDG.E.LTC128B.U16 R3, desc[UR36][R10.64] ;  /* 0x000000240a031981 */ /* 0x000ea2000c1e1520 */
[----:B------:R-:W-:Y:S01]  /*2630*/  IMAD.WIDE.U32 R4, R20, R76, R12 ;  /* 0x0000004c14047225 */ /* 0x000fe200078e000c */
[----:B------:R-:W-:Y:S02]  /*2640*/  BSSY B1, `(.L_x_34) ;  /* 0x0000015000017945 */ /* 0x000fe40003800000 */
[----:B------:R-:W-:-:S04]  /*2650*/  IADD3 R14, P0, R60, R4, RZ ;  /* 0x000000043c0e7210 */ /* 0x000fc80007f1e0ff */
[----:B------:R-:W-:Y:S02]  /*2660*/  IADD3.X R15, R61, R75, R5, P0, !PT ;  /* 0x0000004b3d0f7210 */ /* 0x000fe400007fe405 */
[----:B------:R-:W-:Y:S01]  /*2670*/  LEA R6, P0, R70, UR4, 0x1 ;  /* 0x0000000446067c11 */ /* 0x000fe2000f8008ff */
[----:B------:R-:W-:-:S03]  /*2680*/  IMAD.WIDE.U32 R14, R19, R74, R14 ;  /* 0x0000004a130e7225 */ /* 0x000fc600078e000e */
[----:B------:R-:W-:Y:S02]  /*2690*/  LEA.HI.X R7, R70, UR5, R7, 0x1, P0 ;  /* 0x0000000546077c11 */ /* 0x000fe400080f0c07 */
[----:B------:R-:W-:-:S04]  /*26a0*/  ISETP.GT.AND P0, PT, R22, 0x1, PT ;  /* 0x000000011600780c */ /* 0x000fc80003f04270 */
[----:B------:R-:W-:Y:S01]  /*26b0*/  ISETP.GT.AND P3, PT, R0, RZ, P0 ;  /* 0x000000ff0000720c */ /* 0x000fe20000764270 */
[----:B--2---:R-:W-:-:S04]  /*26c0*/  IMAD.U32 R4, R3, 0x10000, RZ ;  /* 0x0001000003047824 */ /* 0x004fc800078e00ff */
[----:B------:R-:W-:Y:S01]  /*26d0*/  FMUL R5, R4, R57 ;  /* 0x0000003904057220 */ /* 0x000fe20000400000 */
[----:B------:R-:W-:-:S03]  /*26e0*/  LEA R4, P4, R14, R78, 0x1 ;  /* 0x0000004e0e047211 */ /* 0x000fc600078808ff */
[----:B------:R-:W-:-:S05]  /*26f0*/  FFMA R5, R24, R56, R5 ;  /* 0x0000003818057223 */ /* 0x000fca0000000005 */
[----:B------:R-:W-:Y:S01]  /*2700*/  F2FP.BF16.F32.PACK_AB R10, RZ, R5 ;  /* 0x00000005ff0a723e */ /* 0x000fe200000010ff */
[----:B------:R-:W-:-:S03]  /*2710*/  IMAD.IADD R5, R71, 0x1, R15 ;  /* 0x0000000147057824 */ /* 0x000fc600078e020f */
[----:B------:R-:W-:Y:S01]  /*2720*/  PRMT R11, R10, 0x7610, R11 ;  /* 0x000076100a0b7816 */ /* 0x000fe2000000000b */
[----:B------:R-:W-:Y:S01]  /*2730*/  IMAD.SHL.U32 R10, R76, 0x8, RZ ;  /* 0x000000084c0a7824 */ /* 0x000fe200078e00ff */
[----:B------:R-:W-:-:S03]  /*2740*/  LEA.HI.X R5, R14, R79, R5, 0x1, P4 ;  /* 0x0000004f0e057211 */ /* 0x000fc600020f0c05 */
[----:B------:R0:W-:Y:S02]  /*2750*/  @P1 STG.E.U16 desc[UR36][R6.64], R11 ;  /* 0x0000000b06001986 */ /* 0x0001e4000c101524 */
[----:B0-----:R-:W-:Y:S01]  /*2760*/  SHF.L.U64.HI R11, R76, 0x3, R77 ;  /* 0x000000034c0b7819 */ /* 0x001fe2000001024d */
[----:B------:R-:W-:Y:S06]  /*2770*/  @!P3 BRA `(.L_x_35) ;  /* 0x000000000004b947 */ /* 0x000fec0003800000 */
[----:B------:R0:W5:Y:S02]  /*2780*/  LDG.E.LTC128B.U16 R3, desc[UR36][R4.64+0x2] ;  /* 0x0000022404037981 */ /* 0x000164000c1e1520 */
.L_x_35:
[----:B------:R-:W-:Y:S05]  /*2790*/  BSYNC B1 ;  /* 0x0000000000017941 */ /* 0x000fea0003800000 */
.L_x_34:
[----:B------:R-:W-:Y:S01]  /*27a0*/  IMAD.WIDE.U32 R10, R20, R76, R10 ;  /* 0x0000004c140a7225 */ /* 0x000fe200078e000a */
[----:B------:R-:W-:Y:S02]  /*27b0*/  ISETP.GT.AND P2, PT, R0, 0x8, P2 ;  /* 0x000000080000780c */ /* 0x000fe40001744270 */
[C---:B-----5:R-:W-:Y:S01]  /*27c0*/  PRMT R18, R3.reuse, 0x7610, R18 ;  /* 0x0000761003127816 */ /* 0x060fe20000000012 */
[----:B------:R-:W-:Y:S01]  /*27d0*/  IMAD.U32 R14, R3, 0x10000, RZ ;  /* 0x00010000030e7824 */ /* 0x000fe200078e00ff */
[----:B------:R-:W-:Y:S01]  /*27e0*/  IADD3 R8, P1, R8, R10, RZ ;  /* 0x0000000a08087210 */ /* 0x000fe20007f3e0ff */
[----:B------:R-:W-:Y:S02]  /*27f0*/  IMAD.IADD R75, R75, 0x1, R11 ;  /* 0x000000014b4b7824 */ /* 0x000fe400078e020b */
[----:B------:R-:W-:Y:S02]  /*2800*/  FMUL R14, R14, R57 ;  /* 0x000000390e0e7220 */ /* 0x000fe40000400000 */
[----:B------:R-:W-:-:S02]  /*2810*/  IMAD.X R9, R75, 0x1, R9, P1 ;  /* 0x000000014b097824 */ /* 0x000fc400008e0609 */
[----:B------:R-:W-:Y:S01]  /*2820*/  FFMA R25, R25, R56, R14 ;  /* 0x0000003819197223 */ /* 0x000fe2000000000e */
[----:B------:R-:W-:-:S04]  /*2830*/  LEA R14, P1, R8, R78, 0x1 ;  /* 0x0000004e080e7211 */ /* 0x000fc800078208ff */
[----:B------:R-:W-:Y:S02]  /*2840*/  F2FP.BF16.F32.PACK_AB R25, RZ, R25 ;  /* 0x00000019ff19723e */ /* 0x000fe400000010ff */
[----:B------:R-:W-:-:S03]  /*2850*/  LEA.HI.X R15, R8, R79, R9, 0x1, P1 ;  /* 0x0000004f080f7211 */ /* 0x000fc600008f0c09 */
[----:B------:R1:W-:Y:S04]  /*2860*/  @P3 STG.E.U16 desc[UR36][R6.64+0x2], R25 ;  /* 0x0000021906003986 */ /* 0x0003e8000c101524 */
[----:B------:R-:W2:Y:S01]  /*2870*/  @P2 LDG.E.LTC128B.U16 R18, desc[UR36][R14.64] ;  /* 0x000000240e122981 */ /* 0x000ea2000c1e1520 */
[----:B------:R-:W-:Y:S01]  /*2880*/  IADD3 R12, P1, P3, R60, R10, R12 ;  /* 0x0000000a3c0c7210 */ /* 0x000fe20007b3e00c */
[----:B------:R-:W-:Y:S01]  /*2890*/  BSSY B1, `(.L_x_36) ;  /* 0x0000011000017945 */ /* 0x000fe20003800000 */
[C---:B------:R-:W-:Y:S02]  /*28a0*/  SHF.L.U64.HI R11, R62.reuse, 0x1, R63 ;  /* 0x000000013e0b7819 */ /* 0x040fe4000001023f */
[----:B------:R-:W-:Y:S02]  /*28b0*/  IADD3.X R13, R61, R75, R13, P1, P3 ;  /* 0x0000004b3d0d7210 */ /* 0x000fe40000fe640d */
[----:B------:R-:W-:-:S02]  /*28c0*/  LEA R10, P1, R62, R6, 0x1 ;  /* 0x000000063e0a7211 */ /* 0x000fc400078208ff */
[----:B------:R-:W-:Y:S01]  /*28d0*/  ISETP.GT.AND P0, PT, R0, 0x8, P0 ;  /* 0x000000080000780c */ /* 0x000fe20000704270 */
[----:B------:R-:W-:-:S04]  /*28e0*/  IMAD.WIDE.U32 R12, R19, R74, R12 ;  /* 0x0000004a130c7225 */ /* 0x000fc800078e000c */
[----:B------:R-:W-:Y:S02]  /*28f0*/  IMAD.X R11, R11, 0x1, R7, P1 ;  /* 0x000000010b0b7824 */ /* 0x000fe400008e0607 */
[----:B------:R-:W-:Y:S02]  /*2900*/  IMAD.IADD R9, R71, 0x1, R13 ;  /* 0x0000000147097824 */ /* 0x000fe400078e020d */
[----:B--2---:R-:W-:-:S04]  /*2910*/  IMAD.U32 R8, R18, 0x10000, RZ ;  /* 0x0001000012087824 */ /* 0x004fc800078e00ff */
[----:B------:R-:W-:Y:S01]  /*2920*/  FMUL R3, R8, R57 ;  /* 0x0000003908037220 */ /* 0x000fe20000400000 */
[----:B------:R-:W-:-:S03]  /*2930*/  LEA R8, P3, R12, R78, 0x1 ;  /* 0x0000004e0c087211 */ /* 0x000fc600078608ff */
[----:B------:R-:W-:Y:S01]  /*2940*/  FFMA R3, R26, R56, R3 ;  /* 0x000000381a037223 */ /* 0x000fe20000000003 */
[----:B------:R-:W-:-:S04]  /*2950*/  LEA.HI.X R9, R12, R79, R9, 0x1, P3 ;  /* 0x0000004f0c097211 */ /* 0x000fc800018f0c09 */
[----:B------:R-:W-:-:S05]  /*2960*/  F2FP.BF16.F32.PACK_AB R3, RZ, R3 ;  /* 0x00000003ff03723e */ /* 0x000fca00000010ff */
[----:B------:R1:W-:Y:S01]  /*2970*/  @P2 STG.E.U16 desc[UR36][R10.64], R3 ;  /* 0x000000030a002986 */ /* 0x0003e2000c101524 */
[----:B------:R-:W-:Y:S05]  /*2980*/  @!P0 BRA `(.L_x_37) ;  /* 0x0000000000048947 */ /* 0x000fea0003800000 */
[----:B------:R2:W5:Y:S02]  /*2990*/  LDG.E.LTC128B.U16 R18, desc[UR36][R8.64+0x2] ;  /* 0x0000022408127981 */ /* 0x000564000c1e1520 */
.L_x_37:
[----:B------:R-:W-:Y:S05]  /*29a0*/  BSYNC B1 ;  /* 0x0000000000017941 */ /* 0x000fea0003800000 */
.L_x_36:
[----:B-----5:R-:W-:Y:S01]  /*29b0*/  IMAD.U32 R12, R18, 0x10000, RZ ;  /* 0x00010000120c7824 */ /* 0x020fe200078e00ff */
[----:B------:R-:W-:Y:S01]  /*29c0*/  ISETP.GT.AND P1, PT, R22, 0x8, PT ;  /* 0x000000081600780c */ /* 0x000fe20003f24270 */
[----:B------:R-:W-:Y:S02]  /*29d0*/  BSSY B1, `(.L_x_38) ;  /* 0x0000008000017945 */ /* 0x000fe40003800000 */
[----:B------:R-:W-:Y:S01]  /*29e0*/  FMUL R12, R12, R57 ;  /* 0x000000390c0c7220 */ /* 0x000fe20000400000 */
[----:B------:R-:W-:-:S03]  /*29f0*/  ISETP.GT.AND P2, PT, R0, RZ, P1 ;  /* 0x000000ff0000720c */ /* 0x000fc60000f44270 */
[----:B------:R-:W-:-:S05]  /*2a00*/  FFMA R12, R27, R56, R12 ;  /* 0x000000381b0c7223 */ /* 0x000fca000000000c */
[----:B------:R-:W-:-:S05]  /*2a10*/  F2FP.BF16.F32.PACK_AB R12, RZ, R12 ;  /* 0x0000000cff0c723e */ /* 0x000fca00000010ff */
[----:B------:R3:W-:Y:S01]  /*2a20*/  @P0 STG.E.U16 desc[UR36][R10.64+0x2], R12 ;  /* 0x0000020c0a000986 */ /* 0x0007e2000c101524 */
[----:B------:R-:W-:Y:S05]  /*2a30*/  @!P2 BRA `(.L_x_39) ;  /* 0x000000000004a947 */ /* 0x000fea0003800000 */
[----:B------:R4:W5:Y:S02]  /*2a40*/  LDG.E.LTC128B.U16 R18, desc[UR36][R4.64+0x10] ;  /* 0x0000102404127981 */ /* 0x000964000c1e1520 */
.L_x_39:
[----:B------:R-:W-:Y:S05]  /*2a50*/  BSYNC B1 ;  /* 0x0000000000017941 */ /* 0x000fea0003800000 */
.L_x_38:
[----:B---3-5:R-:W-:Y:S01]  /*2a60*/  IMAD.U32 R12, R18, 0x10000, RZ ;  /* 0x00010000120c7824 */ /* 0x028fe200078e00ff */
[----:B------:R-:W-:Y:S01]  /*2a70*/  ISETP.GT.AND P0, PT, R22, 0x9, PT ;  /* 0x000000091600780c */ /* 0x000fe20003f04270 */
[----:B------:R-:W-:Y:S02]  /*2a80*/  BSSY B1, `(.L_x_40) ;  /* 0x0000008000017945 */ /* 0x000fe40003800000 */
[----:B-1----:R-:W-:Y:S01]  /*2a90*/  FMUL R3, R12, R57 ;  /* 0x000000390c037220 */ /* 0x002fe20000400000 */
[----:B------:R-:W-:-:S03]  /*2aa0*/  ISETP.GT.AND P3, PT, R0, RZ, P0 ;  /* 0x000000ff0000720c */ /* 0x000fc60000764270 */
[----:B------:R-:W-:-:S05]  /*2ab0*/  FFMA R3, R28, R56, R3 ;  /* 0x000000381c037223 */ /* 0x000fca0000000003 */
[----:B------:R-:W-:-:S05]  /*2ac0*/  F2FP.BF16.F32.PACK_AB R3, RZ, R3 ;  /* 0x00000003ff03723e */ /* 0x000fca00000010ff */
[----:B------:R1:W-:Y:S01]  /*2ad0*/  @P2 STG.E.U16 desc[UR36][R6.64+0x10], R3 ;  /* 0x0000100306002986 */ /* 0x0003e2000c101524 */
[----:B------:R-:W-:Y:S05]  /*2ae0*/  @!P3 BRA `(.L_x_41) ;  /* 0x000000000004b947 */ /* 0x000fea0003800000 */
[----:B------:R3:W5:Y:S02]  /*2af0*/  LDG.E.LTC128B.U16 R18, desc[UR36][R4.64+0x12] ;  /* 0x0000122404127981 */ /* 0x000764000c1e1520 */
.L_x_41:
[----:B------:R-:W-:Y:S05]  /*2b00*/  BSYNC B1 ;  /* 0x0000000000017941 */ /* 0x000fea0003800000 */
.L_x_40:
[----:B-----5:R-:W-:Y:S01]  /*2b10*/  IMAD.U32 R12, R18, 0x10000, RZ ;  /* 0x00010000120c7824 */ /* 0x020fe200078e00ff */
[----:B------:R-:W-:Y:S01]  /*2b20*/  ISETP.GT.AND P1, PT, R0, 0x8, P1 ;  /* 0x000000080000780c */ /* 0x000fe20000f24270 */
[----:B------:R-:W-:Y:S02]  /*2b30*/  BSSY B1, `(.L_x_42) ;  /* 0x0000007000017945 */ /* 0x000fe40003800000 */
[----:B------:R-:W-:-:S04]  /*2b40*/  FMUL R12, R12, R57 ;  /* 0x000000390c0c7220 */ /* 0x000fc80000400000 */
[----:B------:R-:W-:-:S05]  /*2b50*/  FFMA R12, R29, R56, R12 ;  /* 0x000000381d0c7223 */ /* 0x000fca000000000c */
[----:B------:R-:W-:-:S05]  /*2b60*/  F2FP.BF16.F32.PACK_AB R12, RZ, R12 ;  /* 0x0000000cff0c723e */ /* 0x000fca00000010ff */
[----:B------:R0:W-:Y:S01]  /*2b70*/  @P3 STG.E.U16 desc[UR36][R6.64+0x12], R12 ;  /* 0x0000120c06003986 */ /* 0x0001e2000c101524 */
[----:B------:R-:W-:Y:S05]  /*2b80*/  @!P1 BRA `(.L_x_43) ;  /* 0x0000000000049947 */ /* 0x000fea0003800000 */
[----:B------:R0:W5:Y:S02]  /*2b90*/  LDG.E.LTC128B.U16 R18, desc[UR36][R8.64+0x10] ;  /* 0x0000102408127981 */ /* 0x000164000c1e1520 */
.L_x_43:
[----:B------:R-:W-:Y:S05]  /*2ba0*/  BSYNC B1 ;  /* 0x0000000000017941 */ /* 0x000fea0003800000 */
.L_x_42:
[----:B0----5:R-:W-:Y:S01]  /*2bb0*/  IMAD.U32 R12, R18, 0x10000, RZ ;  /* 0x00010000120c7824 */ /* 0x021fe200078e00ff */
[----:B------:R-:W-:Y:S01]  /*2bc0*/  ISETP.GT.AND P0, PT, R0, 0x8, P0 ;  /* 0x000000080000780c */ /* 0x000fe20000704270 */
[----:B------:R-:W-:Y:S02]  /*2bd0*/  BSSY B1, `(.L_x_44) ;  /* 0x0000007000017945 */ /* 0x000fe40003800000 */
[----:B-1----:R-:W-:-:S04]  /*2be0*/  FMUL R3, R12, R57 ;  /* 0x000000390c037220 */ /* 0x002fc80000400000 */
[----:B------:R-:W-:-:S05]  /*2bf0*/  FFMA R3, R30, R56, R3 ;  /* 0x000000381e037223 */ /* 0x000fca0000000003 */
[----:B------:R-:W-:-:S05]  /*2c00*/  F2FP.BF16.F32.PACK_AB R3, RZ, R3 ;  /* 0x00000003ff03723e */ /* 0x000fca00000010ff */
[----:B------:R0:W-:Y:S01]  /*2c10*/  @P1 STG.E.U16 desc[UR36][R10.64+0x10], R3 ;  /* 0x000010030a001986 */ /* 0x0001e2000c101524 */
[----:B------:R-:W-:Y:S05]  /*2c20*/  @!P0 BRA `(.L_x_45) ;  /* 0x0000000000048947 */ /* 0x000fea0003800000 */
[----:B------:R1:W5:Y:S02]  /*2c30*/  LDG.E.LTC128B.U16 R18, desc[UR36][R8.64+0x12] ;  /* 0x0000122408127981 */ /* 0x000364000c1e1520 */
.L_x_45:
[----:B------:R-:W-:Y:S05]  /*2c40*/  BSYNC B1 ;  /* 0x0000000000017941 */ /* 0x000fea0003800000 */
.L_x_44:
        /* <DEDUP_REMOVED lines=10> */
.L_x_47:
[----:B------:R-:W-:Y:S05]  /*2cf0*/  BSYNC B1 ;  /* 0x0000000000017941 */ /* 0x000fea0003800000 */
.L_x_46:
[----:B0----5:R-:W-:Y:S01]  /*2d00*/  IMAD.U32 R12, R18, 0x10000, RZ ;  /* 0x00010000120c7824 */ /* 0x021fe200078e00ff */
        /* <DEDUP_REMOVED lines=9> */
.L_x_49:
[----:B------:R-:W-:Y:S05]  /*2da0*/  BSYNC B1 ;  /* 0x0000000000017941 */ /* 0x000fea0003800000 */
.L_x_48:
        /* <DEDUP_REMOVED lines=9> */
.L_x_51:
[----:B------:R-:W-:Y:S05]  /*2e40*/  BSYNC B1 ;  /* 0x0000000000017941 */ /* 0x000fea0003800000 */
.L_x_50:
[----:B0----5:R-:W-:Y:S01]  /*2e50*/  IMAD.U32 R12, R18, 0x10000, RZ ;  /* 0x00010000120c7824 */ /* 0x021fe200078e00ff */
        /* <DEDUP_REMOVED lines=8> */
.L_x_53:
[----:B------:R-:W-:Y:S05]  /*2ee0*/  BSYNC B1 ;  /* 0x0000000000017941 */ /* 0x000fea0003800000 */
.L_x_52:
        /* <DEDUP_REMOVED lines=10> */
.L_x_55:
[----:B------:R-:W-:Y:S05]  /*2f90*/  BSYNC B1 ;  /* 0x0000000000017941 */ /* 0x000fea0003800000 */
.L_x_54:
        /* <DEDUP_REMOVED lines=10> */
.L_x_57:
[----:B------:R-:W-:Y:S05]  /*3040*/  BSYNC B1 ;  /* 0x0000000000017941 */ /* 0x000fea0003800000 */
.L_x_56:
        /* <DEDUP_REMOVED lines=9> */
.L_x_59:
[----:B------:R-:W-:Y:S05]  /*30e0*/  BSYNC B1 ;  /* 0x0000000000017941 */ /* 0x000fea0003800000 */
.L_x_58:
        /* <DEDUP_REMOVED lines=9> */
.L_x_61:
[----:B------:R-:W-:Y:S05]  /*3180*/  BSYNC B1 ;  /* 0x0000000000017941 */ /* 0x000fea0003800000 */
.L_x_60:
        /* <DEDUP_REMOVED lines=10> */
.L_x_63:
[----:B------:R-:W-:Y:S05]  /*3230*/  BSYNC B1 ;  /* 0x0000000000017941 */ /* 0x000fea0003800000 */
.L_x_62:
        /* <DEDUP_REMOVED lines=10> */
.L_x_65:
[----:B------:R-:W-:Y:S05]  /*32e0*/  BSYNC B1 ;  /* 0x0000000000017941 */ /* 0x000fea0003800000 */
.L_x_64:
        /* <DEDUP_REMOVED lines=9> */
.L_x_67:
[----:B------:R-:W-:Y:S05]  /*3380*/  BSYNC B1 ;  /* 0x0000000000017941 */ /* 0x000fea0003800000 */
.L_x_66:
        /* <DEDUP_REMOVED lines=9> */
.L_x_69:
[----:B------:R-:W-:Y:S05]  /*3420*/  BSYNC B1 ;  /* 0x0000000000017941 */ /* 0x000fea0003800000 */
.L_x_68:
        /* <DEDUP_REMOVED lines=10> */
.L_x_71:
[----:B------:R-:W-:Y:S05]  /*34d0*/  BSYNC B1 ;  /* 0x0000000000017941 */ /* 0x000fea0003800000 */
.L_x_70:
        /* <DEDUP_REMOVED lines=10> */
.L_x_73:
[----:B------:R-:W-:Y:S05]  /*3580*/  BSYNC B1 ;  /* 0x0000000000017941 */ /* 0x000fea0003800000 */
.L_x_72:
        /* <DEDUP_REMOVED lines=9> */
.L_x_75:
[----:B------:R-:W-:Y:S05]  /*3620*/  BSYNC B1 ;  /* 0x0000000000017941 */ /* 0x000fea0003800000 */
.L_x_74:
        /* <DEDUP_REMOVED lines=9> */
.L_x_77:
[----:B------:R-:W-:Y:S05]  /*36c0*/  BSYNC B1 ;  /* 0x0000000000017941 */ /* 0x000fea0003800000 */
.L_x_76:
        /* <DEDUP_REMOVED lines=10> */
.L_x_79:
[----:B------:R-:W-:Y:S05]  /*3770*/  BSYNC B1 ;  /* 0x0000000000017941 */ /* 0x000fea0003800000 */
.L_x_78:
        /* <DEDUP_REMOVED lines=10> */
.L_x_81:
[----:B------:R-:W-:Y:S05]  /*3820*/  BSYNC B1 ;  /* 0x0000000000017941 */ /* 0x000fea0003800000 */
.L_x_80:
        /* <DEDUP_REMOVED lines=9> */
.L_x_83:
[----:B------:R-:W-:Y:S05]  /*38c0*/  BSYNC B1 ;  /* 0x0000000000017941 */ /* 0x000fea0003800000 */
.L_x_82:
        /* <DEDUP_REMOVED lines=9> */
.L_x_85:
[----:B------:R-:W-:Y:S05]  /*3960*/  BSYNC B1 ;  /* 0x0000000000017941 */ /* 0x000fea0003800000 */
.L_x_84:
        /* <DEDUP_REMOVED lines=10> */
.L_x_87:
[----:B------:R-:W-:Y:S05]  /*3a10*/  BSYNC B1 ;  /* 0x0000000000017941 */ /* 0x000fea0003800000 */
.L_x_86:
        /* <DEDUP_REMOVED lines=10> */
.L_x_89:
[----:B------:R-:W-:Y:S05]  /*3ac0*/  BSYNC B1 ;  /* 0x0000000000017941 */ /* 0x000fea0003800000 */
.L_x_88:
[----:B0--345:R-:W-:Y:S01]  /*3ad0*/  IMAD.U32 R4, R18, 0x10000, RZ ;  /* 0x0001000012047824 */ /* 0x039fe200078e00ff */
        /* <DEDUP_REMOVED lines=8> */
.L_x_91:
[----:B------:R-:W-:Y:S05]  /*3b60*/  BSYNC B1 ;  /* 0x0000000000017941 */ /* 0x000fea0003800000 */
.L_x_90:
[----:B0----5:R-:W-:Y:S01]  /*3b70*/  IMAD.U32 R4, R18, 0x10000, RZ ;  /* 0x0001000012047824 */ /* 0x021fe200078e00ff */
[----:B------:R-:W-:Y:S01]  /*3b80*/  ISETP.GT.AND P0, PT, R0, 0x8, P0 ;  /* 0x000000080000780c */ /* 0x000fe20000704270 */
[----:B------:R-:W-:Y:S01]  /*3b90*/  @P1 IMAD.MOV.U32 R5, RZ, RZ, R11 ;  /* 0x000000ffff051224 */ /* 0x000fe200078e000b */
[----:B------:R-:W-:Y:S01]  /*3ba0*/  BSSY B1, `(.L_x_92) ;  /* 0x0000008000017945 */ /* 0x000fe20003800000 */
[----:B------:R-:W-:Y:S01]  /*3bb0*/  FMUL R3, R4, R57 ;  /* 0x0000003904037220 */ /* 0x000fe20000400000 */
[----:B------:R-:W-:-:S03]  /*3bc0*/  @P1 IMAD.MOV.U32 R4, RZ, RZ, R10 ;  /* 0x000000ffff041224 */ /* 0x000fc600078e000a */
[----:B------:R-:W-:-:S05]  /*3bd0*/  FFMA R3, R54, R56, R3 ;  /* 0x0000003836037223 */ /* 0x000fca0000000003 */
[----:B------:R-:W-:-:S05]  /*3be0*/  F2FP.BF16.F32.PACK_AB R3, RZ, R3 ;  /* 0x00000003ff03723e */ /* 0x000fca00000010ff */
[----:B------:R0:W-:Y:S01]  /*3bf0*/  @P1 STG.E.U16 desc[UR36][R4.64+0x70], R3 ;  /* 0x0000700304001986 */ /* 0x0001e2000c101524 */
[----:B------:R-:W-:Y:S05]  /*3c00*/  @!P0 BRA `(.L_x_93) ;  /* 0x0000000000048947 */ /* 0x000fea0003800000 */
[----:B------:R4:W5:Y:S02]  /*3c10*/  LDG.E.LTC128B.U16 R18, desc[UR36][R8.64+0x72] ;  /* 0x0000722408127981 */ /* 0x000964000c1e1520 */
.L_x_93:
[----:B------:R-:W-:Y:S05]  /*3c20*/  BSYNC B1 ;  /* 0x0000000000017941 */ /* 0x000fea0003800000 */
.L_x_92:
[----:B------:R-:W-:Y:S05]  /*3c30*/  @!P0 BRA `(.L_x_94) ;  /* 0x0000000800708947 */ /* 0x000fea0003800000 */
[----:B-----5:R-:W-:-:S04]  /*3c40*/  IMAD.U32 R18, R18, 0x10000, RZ ;  /* 0x0001000012127824 */ /* 0x020fc800078e00ff */
[----:B------:R-:W-:-:S04]  /*3c50*/  FMUL R18, R18, R57 ;  /* 0x0000003912127220 */ /* 0x000fc80000400000 */
[----:B------:R-:W-:-:S05]  /*3c60*/  FFMA R18, R55, R56, R18 ;  /* 0x0000003837127223 */ /* 0x000fca0000000012 */
[----:B------:R-:W-:-:S05]  /*3c70*/  F2FP.BF16.F32.PACK_AB R18, RZ, R18 ;  /* 0x00000012ff12723e */ /* 0x000fca00000010ff */
[----:B------:R0:W-:Y:S01]  /*3c80*/  STG.E.U16 desc[UR36][R10.64+0x72], R18 ;  /* 0x000072120a007986 */ /* 0x0001e2000c101524 */
[----:B------:R-:W-:Y:S05]  /*3c90*/  BRA `(.L_x_94) ;  /* 0x0000000800587947 */ /* 0x000fea0003800000 */
.L_x_33:
[----:B------:R-:W-:Y:S01]  /*3ca0*/  ISETP.GT.AND P3, PT, R22, 0x1, PT ;  /* 0x000000011600780c */ /* 0x000fe20003f64270 */
[----:B------:R-:W-:Y:S01]  /*3cb0*/  ULDC.64 UR4, c[0x0][0x5c0] ;  /* 0x0001700000047ab9 */ /* 0x000fe20000000a00 */
[-C--:B------:R-:W-:Y:S01]  /*3cc0*/  FMUL R24, R24, R56.reuse ;  /* 0x0000003818187220 */ /* 0x080fe20000400000 */
[----:B------:R-:W-:Y:S01]  /*3cd0*/  LEA R4, P4, R70, UR4, 0x1 ;  /* 0x0000000446047c11 */ /* 0x000fe2000f8808ff */
[-C--:B------:R-:W-:Y:S01]  /*3ce0*/  FMUL R25, R25, R56.reuse ;  /* 0x0000003819197220 */ /* 0x080fe20000400000 */
[----:B------:R-:W-:Y:S01]  /*3cf0*/  ISETP.GT.AND P0, PT, R0, RZ, P3 ;  /* 0x000000ff0000720c */ /* 0x000fe20001f04270 */
[----:B------:R-:W-:Y:S01]  /*3d00*/  FMUL R26, R26, R56 ;  /* 0x000000381a1a7220 */ /* 0x000fe20000400000 */
[----:B------:R-:W-:Y:S01]  /*3d10*/  F2FP.BF16.F32.PACK_AB R24, RZ, R24 ;  /* 0x00000018ff18723e */ /* 0x000fe200000010ff */
[-C--:B------:R-:W-:Y:S01]  /*3d20*/  FMUL R27, R27, R56.reuse ;  /* 0x000000381b1b7220 */ /* 0x080fe20000400000 */
[----:B------:R-:W-:Y:S01]  /*3d30*/  LEA.HI.X R5, R70, UR5, R7, 0x1, P4 ;  /* 0x0000000546057c11 */ /* 0x000fe2000a0f0c07 */
[-C--:B------:R-:W-:Y:S01]  /*3d40*/  FMUL R28, R28, R56.reuse ;  /* 0x000000381c1c7220 */ /* 0x080fe20000400000 */
[----:B------:R-:W-:Y:S01]  /*3d50*/  F2FP.BF16.F32.PACK_AB R25, RZ, R25 ;  /* 0x00000019ff19723e */ /* 0x000fe200000010ff */
[-C--:B------:R-:W-:Y:S01]  /*3d60*/  FMUL R29, R29, R56.reuse ;  /* 0x000000381d1d7220 */ /* 0x080fe20000400000 */
[----:B------:R-:W-:Y:S01]  /*3d70*/  ISETP.GT.AND P2, PT, R0, 0x8, P2 ;  /* 0x000000080000780c */ /* 0x000fe20001744270 */
[----:B------:R-:W-:Y:S01]  /*3d80*/  @P1 STG.E.U16 desc[UR36][R4.64], R24 ;  /* 0x0000001804001986 */ /* 0x000fe2000c101524 */
[----:B------:R-:W-:Y:S01]  /*3d90*/  ISETP.GT.AND P1, PT, R22, 0x8, PT ;  /* 0x000000081600780c */ /* 0x000fe20003f24270 */
[----:B------:R-:W-:Y:S01]  /*3da0*/  FMUL R30, R30, R56 ;  /* 0x000000381e1e7220 */ /* 0x000fe20000400000 */
[C---:B------:R-:W-:Y:S01]  /*3db0*/  SHF.L.U64.HI R3, R62.reuse, 0x1, R63 ;  /* 0x000000013e037819 */ /* 0x040fe2000001023f */
[----:B------:R-:W-:Y:S01]  /*3dc0*/  @P0 STG.E.U16 desc[UR36][R4.64+0x2], R25 ;  /* 0x0000021904000986 */ /* 0x000fe2000c101524 */
[----:B------:R-:W-:Y:S01]  /*3dd0*/  LEA R6, P5, R62, R4, 0x1 ;  /* 0x000000043e067211 */ /* 0x000fe200078a08ff */
[-C--:B------:R-:W-:Y:S01]  /*3de0*/  FMUL R31, R31, R56.reuse ;  /* 0x000000381f1f7220 */ /* 0x080fe20000400000 */
[----:B------:R-:W-:Y:S01]  /*3df0*/  ISETP.GT.AND P3, PT, R0, 0x8, P3 ;  /* 0x000000080000780c */ /* 0x000fe20001f64270 */
[-C--:B------:R-:W-:Y:S01]  /*3e00*/  FMUL R32, R32, R56.reuse ;  /* 0x0000003820207220 */ /* 0x080fe20000400000 */
[----:B------:R-:W-:Y:S01]  /*3e10*/  ISETP.GT.AND P0, PT, R22, 0x9, PT ;  /* 0x000000091600780c */ /* 0x000fe20003f04270 */
[----:B------:R-:W-:Y:S01]  /*3e20*/  IMAD.X R7, R3, 0x1, R5, P5 ;  /* 0x0000000103077824 */ /* 0x000fe200028e0605 */
[----:B------:R-:W-:Y:S01]  /*3e30*/  ISETP.GT.AND P4, PT, R0, RZ, P1 ;  /* 0x000000ff0000720c */ /* 0x000fe20000f84270 */
[----:B------:R-:W-:Y:S01]  /*3e40*/  FMUL R33, R33, R56 ;  /* 0x0000003821217220 */ /* 0x000fe20000400000 */
[----:B------:R-:W-:Y:S01]  /*3e50*/  F2FP.BF16.F32.PACK_AB R26, RZ, R26 ;  /* 0x0000001aff1a723e */ /* 0x000fe200000010ff */
[-C--:B------:R-:W-:Y:S01]  /*3e60*/  FMUL R34, R34, R56.reuse ;  /* 0x0000003822227220 */ /* 0x080fe20000400000 */
[----:B------:R-:W-:Y:S01]  /*3e70*/  ISETP.GT.AND P5, PT, R0, RZ, P0 ;  /* 0x000000ff0000720c */ /* 0x000fe200007a4270 */
[----:B------:R-:W-:Y:S01]  /*3e80*/  FMUL R35, R35, R56 ;  /* 0x0000003823237220 */ /* 0x000fe20000400000 */
[----:B------:R-:W-:Y:S01]  /*3e90*/  F2FP.BF16.F32.PACK_AB R27, RZ, R27 ;  /* 0x0000001bff1b723e */ /* 0x000fe200000010ff */
[----:B------:R-:W-:Y:S01]  /*3ea0*/  @P2 STG.E.U16 desc[UR36][R6.64], R26 ;  /* 0x0000001a06002986 */ /* 0x000fe2000c101524 */
[----:B------:R-:W-:Y:S01]  /*3eb0*/  F2FP.BF16.F32.PACK_AB R28, RZ, R28 ;  /* 0x0000001cff1c723e */ /* 0x000fe200000010ff */
[-C--:B------:R-:W-:Y:S01]  /*3ec0*/  FMUL R36, R36, R56.reuse ;  /* 0x0000003824247220 */ /* 0x080fe20000400000 */
[----:B------:R-:W-:Y:S01]  /*3ed0*/  ISETP.GT.AND P2, PT, R0, 0x8, P1 ;  /* 0x000000080000780c */ /* 0x000fe20000f44270 */
[----:B------:R-:W-:Y:S01]  /*3ee0*/  @P3 STG.E.U16 desc[UR36][R6.64+0x2], R27 ;  /* 0x0000021b06003986 */ /* 0x000fe2000c101524 */
[----:B------:R-:W-:Y:S01]  /*3ef0*/  ISETP.GT.AND P1, PT, R22, 0x10, PT ;  /* 0x000000101600780c */ /* 0x000fe20003f24270 */
[-C--:B------:R-:W-:Y:S01]  /*3f00*/  FMUL R37, R37, R56.reuse ;  /* 0x0000003825257220 */ /* 0x080fe20000400000 */
[----:B------:R-:W-:Y:S01]  /*3f10*/  F2FP.BF16.F32.PACK_AB R29, RZ, R29 ;  /* 0x0000001dff1d723e */ /* 0x000fe200000010ff */
[----:B------:R-:W-:Y:S01]  /*3f20*/  @P4 STG.E.U16 desc[UR36][R4.64+0x10], R28 ;  /* 0x0000101c04004986 */ /* 0x000fe2000c101524 */
[----:B------:R-:W-:Y:S01]  /*3f30*/  ISETP.GT.AND P3, PT, R0, 0x8, P0 ;  /* 0x000000080000780c */ /* 0x000fe20000764270 */
[-C--:B------:R-:W-:Y:S01]  /*3f40*/  FMUL R38, R38, R56.reuse ;  /* 0x0000003826267220 */ /* 0x080fe20000400000 */
[----:B------:R-:W-:Y:S01]  /*3f50*/  ISETP.GT.AND P0, PT, R22, 0x11, PT ;  /* 0x000000111600780c */ /* 0x000fe20003f04270 */
[----:B------:R-:W-:Y:S01]  /*3f60*/  @P5 STG.E.U16 desc[UR36][R4.64+0x12], R29 ;  /* 0x0000121d04005986 */ /* 0x000fe2000c101524 */
        /* <DEDUP_REMOVED lines=40> */
[C---:B------:R-:W-:Y:S01]  /*41f0*/  ISETP.GT.AND P4, PT, R0.reuse, RZ, P1 ;  /* 0x000000ff0000720c */ /* 0x040fe20000f84270 */
[-C--:B------:R-:W-:Y:S01]  /*4200*/  FMUL R51, R51, R56.reuse ;  /* 0x0000003833337220 */ /* 0x080fe20000400000 */
[----:B------:R-:W-:Y:S01]  /*4210*/  ISETP.GT.AND P5, PT, R0, RZ, P0 ;  /* 0x000000ff0000720c */ /* 0x000fe200007a4270 */
[----:B------:R-:W-:Y:S01]  /*4220*/  FMUL R52, R52, R56 ;  /* 0x0000003834347220 */ /* 0x000fe20000400000 */
[----:B------:R-:W-:Y:S01]  /*4230*/  F2FP.BF16.F32.PACK_AB R38, RZ, R38 ;  /* 0x00000026ff26723e */ /* 0x000fe200000010ff */
[-C--:B------:R-:W-:Y:S01]  /*4240*/  FMUL R53, R53, R56.reuse ;  /* 0x0000003835357220 */ /* 0x080fe20000400000 */
[----:B------:R-:W-:Y:S01]  /*4250*/  F2FP.BF16.F32.PACK_AB R39, RZ, R39 ;  /* 0x00000027ff27723e */ /* 0x000fe200000010ff */
[----:B------:R-:W-:Y:S01]  /*4260*/  FMUL R54, R54, R56 ;  /* 0x0000003836367220 */ /* 0x000fe20000400000 */
[----:B------:R-:W-:Y:S01]  /*4270*/  F2FP.BF16.F32.PACK_AB R40, RZ, R40 ;  /* 0x00000028ff28723e */ /* 0x000fe200000010ff */
[----:B------:R-:W-:Y:S01]  /*4280*/  @P2 STG.E.U16 desc[UR36][R6.64+0x30], R38 ;  /* 0x0000302606002986 */ /* 0x000fe2000c101524 */
[----:B------:R-:W-:Y:S01]  /*4290*/  F2FP.BF16.F32.PACK_AB R41, RZ, R41 ;  /* 0x00000029ff29723e */ /* 0x000fe200000010ff */
[----:B------:R-:W-:Y:S01]  /*42a0*/  FMUL R55, R55, R56 ;  /* 0x0000003837377220 */ /* 0x000fe20000400000 */
[C---:B------:R-:W-:Y:S01]  /*42b0*/  ISETP.GT.AND P1, PT, R0.reuse, 0x8, P1 ;  /* 0x000000080000780c */ /* 0x040fe20000f24270 */
[----:B------:R-:W-:Y:S01]  /*42c0*/  @P3 STG.E.U16 desc[UR36][R6.64+0x32], R39 ;  /* 0x0000322706003986 */ /* 0x000fe2000c101524 */
[----:B------:R-:W-:-:S02]  /*42d0*/  ISETP.GT.AND P2, PT, R0, 0x8, P0 ;  /* 0x000000080000780c */ /* 0x000fc40000744270 */
[----:B------:R-:W-:Y:S01]  /*42e0*/  F2FP.BF16.F32.PACK_AB R42, RZ, R42 ;  /* 0x0000002aff2a723e */ /* 0x000fe200000010ff */
[----:B------:R-:W-:Y:S01]  /*42f0*/  @P4 STG.E.U16 desc[UR36][R4.64+0x40], R40 ;  /* 0x0000402804004986 */ /* 0x000fe2000c101524 */
[C---:B------:R-:W-:Y:S02]  /*4300*/  ISETP.GT.AND P4, PT, R22.reuse, 0x28, PT ;  /* 0x000000281600780c */ /* 0x040fe40003f84270 */
[----:B------:R-:W-:Y:S01]  /*4310*/  ISETP.GT.AND P0, PT, R22, 0x29, PT ;  /* 0x000000291600780c */ /* 0x000fe20003f04270 */
[----:B------:R-:W-:Y:S01]  /*4320*/  @P5 STG.E.U16 desc[UR36][R4.64+0x42], R41 ;  /* 0x0000422904005986 */ /* 0x000fe2000c101524 */
[----:B------:R-:W-:Y:S02]  /*4330*/  ISETP.GT.AND P5, PT, R0, RZ, P4 ;  /* 0x000000ff0000720c */ /* 0x000fe400027a4270 */
[----:B------:R-:W-:Y:S01]  /*4340*/  F2FP.BF16.F32.PACK_AB R43, RZ, R43 ;  /* 0x0000002bff2b723e */ /* 0x000fe200000010ff */
[----:B------:R-:W-:Y:S01]  /*4350*/  @P1 STG.E.U16 desc[UR36][R6.64+0x40], R42 ;  /* 0x0000402a06001986 */ /* 0x000fe2000c101524 */
[----:B------:R-:W-:-:S02]  /*4360*/  F2FP.BF16.F32.PACK_AB R44, RZ, R44 ;  /* 0x0000002cff2c723e */ /* 0x000fc400000010ff */
[C---:B------:R-:W-:Y:S01]  /*4370*/  ISETP.GT.AND P3, PT, R0.reuse, RZ, P0 ;  /* 0x000000ff0000720c */ /* 0x040fe20000764270 */
[----:B------:R-:W-:Y:S01]  /*4380*/  @P2 STG.E.U16 desc[UR36][R6.64+0x42], R43 ;  /* 0x0000422b06002986 */ /* 0x000fe2000c101524 */
[C---:B------:R-:W-:Y:S02]  /*4390*/  ISETP.GT.AND P4, PT, R0.reuse, 0x8, P4 ;  /* 0x000000080000780c */ /* 0x040fe40002784270 */
[----:B------:R-:W-:Y:S02]  /*43a0*/  F2FP.BF16.F32.PACK_AB R45, RZ, R45 ;  /* 0x0000002dff2d723e */ /* 0x000fe400000010ff */
[----:B------:R-:W-:Y:S01]  /*43b0*/  F2FP.BF16.F32.PACK_AB R46, RZ, R46 ;  /* 0x0000002eff2e723e */ /* 0x000fe200000010ff */
[----:B------:R-:W-:Y:S01]  /*43c0*/  @P5 STG.E.U16 desc[UR36][R4.64+0x50], R44 ;  /* 0x0000502c04005986 */ /* 0x000fe2000c101524 */
[----:B------:R-:W-:Y:S02]  /*43d0*/  ISETP.GT.AND P5, PT, R0, 0x8, P0 ;  /* 0x000000080000780c */ /* 0x000fe400007a4270 */
[----:B------:R-:W-:-:S02]  /*43e0*/  F2FP.BF16.F32.PACK_AB R47, RZ, R47 ;  /* 0x0000002fff2f723e */ /* 0x000fc400000010ff */
[C---:B------:R-:W-:Y:S01]  /*43f0*/  ISETP.GT.AND P2, PT, R22.reuse, 0x31, PT ;  /* 0x000000311600780c */ /* 0x040fe20003f44270 */
[----:B------:R-:W-:Y:S01]  /*4400*/  @P3 STG.E.U16 desc[UR36][R4.64+0x52], R45 ;  /* 0x0000522d04003986 */ /* 0x000fe2000c101524 */
[----:B------:R-:W-:Y:S02]  /*4410*/  ISETP.GT.AND P3, PT, R22, 0x30, PT ;  /* 0x000000301600780c */ /* 0x000fe40003f64270 */
[----:B------:R-:W-:Y:S01]  /*4420*/  F2FP.BF16.F32.PACK_AB R48, RZ, R48 ;  /* 0x00000030ff30723e */ /* 0x000fe200000010ff */
[----:B------:R-:W-:Y:S01]  /*4430*/  @P4 STG.E.U16 desc[UR36][R6.64+0x50], R46 ;  /* 0x0000502e06004986 */ /* 0x000fe2000c101524 */
[C---:B------:R-:W-:Y:S02]  /*4440*/  ISETP.GT.AND P4, PT, R0.reuse, RZ, P2 ;  /* 0x000000ff0000720c */ /* 0x040fe40001784270 */
[----:B------:R-:W-:Y:S01]  /*4450*/  F2FP.BF16.F32.PACK_AB R49, RZ, R49 ;  /* 0x00000031ff31723e */ /* 0x000fe200000010ff */
[----:B------:R-:W-:Y:S01]  /*4460*/  @P5 STG.E.U16 desc[UR36][R6.64+0x52], R47 ;  /* 0x0000522f06005986 */ /* 0x000fe2000c101524 */
[----:B------:R-:W-:-:S02]  /*4470*/  ISETP.GT.AND P5, PT, R0, RZ, P3 ;  /* 0x000000ff0000720c */ /* 0x000fc40001fa4270 */
[C---:B------:R-:W-:Y:S02]  /*4480*/  ISETP.GT.AND P1, PT, R22.reuse, 0x38, PT ;  /* 0x000000381600780c */ /* 0x040fe40003f24270 */
[----:B------:R-:W-:Y:S02]  /*4490*/  ISETP.GT.AND P0, PT, R22, 0x39, PT ;  /* 0x000000391600780c */ /* 0x000fe40003f04270 */
[C---:B------:R-:W-:Y:S02]  /*44a0*/  ISETP.GT.AND P3, PT, R0.reuse, 0x8, P3 ;  /* 0x000000080000780c */ /* 0x040fe40001f64270 */
[C---:B------:R-:W-:Y:S02]  /*44b0*/  ISETP.GT.AND P2, PT, R0.reuse, 0x8, P2 ;  /* 0x000000080000780c */ /* 0x040fe40001744270 */
[----:B------:R-:W-:Y:S02]  /*44c0*/  F2FP.BF16.F32.PACK_AB R50, RZ, R50 ;  /* 0x00000032ff32723e */ /* 0x000fe400000010ff */
[----:B------:R-:W-:Y:S01]  /*44d0*/  F2FP.BF16.F32.PACK_AB R51, RZ, R51 ;  /* 0x00000033ff33723e */ /* 0x000fe200000010ff */
[----:B------:R-:W-:Y:S01]  /*44e0*/  @P5 STG.E.U16 desc[UR36][R4.64+0x60], R48 ;  /* 0x0000603004005986 */ /* 0x000fe2000c101524 */
[----:B------:R-:W-:-:S02]  /*44f0*/  ISETP.GT.AND P5, PT, R0, RZ, P0 ;  /* 0x000000ff0000720c */ /* 0x000fc400007a4270 */
[C---:B------:R-:W-:Y:S01]  /*4500*/  ISETP.GT.AND P0, PT, R0.reuse, 0x8, P0 ;  /* 0x000000080000780c */ /* 0x040fe20000704270 */
[----:B------:R-:W-:Y:S01]  /*4510*/  @P4 STG.E.U16 desc[UR36][R4.64+0x62], R49 ;  /* 0x0000623104004986 */ /* 0x000fe2000c101524 */
[C---:B------:R-:W-:Y:S02]  /*4520*/  ISETP.GT.AND P4, PT, R0.reuse, RZ, P1 ;  /* 0x000000ff0000720c */ /* 0x040fe40000f84270 */
[----:B------:R-:W-:Y:S01]  /*4530*/  ISETP.GT.AND P1, PT, R0, 0x8, P1 ;  /* 0x000000080000780c */ /* 0x000fe20000f24270 */
[----:B------:R-:W-:Y:S01]  /*4540*/  @P3 STG.E.U16 desc[UR36][R6.64+0x60], R50 ;  /* 0x0000603206003986 */ /* 0x000fe2000c101524 */
[----:B------:R-:W-:Y:S02]  /*4550*/  F2FP.BF16.F32.PACK_AB R52, RZ, R52 ;  /* 0x00000034ff34723e */ /* 0x000fe400000010ff */
[----:B------:R-:W-:Y:S01]  /*4560*/  F2FP.BF16.F32.PACK_AB R53, RZ, R53 ;  /* 0x00000035ff35723e */ /* 0x000fe200000010ff */
[----:B------:R-:W-:Y:S01]  /*4570*/  @P2 STG.E.U16 desc[UR36][R6.64+0x62], R51 ;  /* 0x0000623306002986 */ /* 0x000fe2000c101524 */
[----:B------:R-:W-:-:S02]  /*4580*/  F2FP.BF16.F32.PACK_AB R54, RZ, R54 ;  /* 0x00000036ff36723e */ /* 0x000fc400000010ff */
[----:B------:R-:W-:-:S03]  /*4590*/  F2FP.BF16.F32.PACK_AB R55, RZ, R55 ;  /* 0x00000037ff37723e */ /* 0x000fc600000010ff */
[----:B------:R-:W-:Y:S04]  /*45a0*/  @P4 STG.E.U16 desc[UR36][R4.64+0x70], R52 ;  /* 0x0000703404004986 */ /* 0x000fe8000c101524 */
[----:B------:R0:W-:Y:S02]  /*45b0*/  @P5 STG.E.U16 desc[UR36][R4.64+0x72], R53 ;  /* 0x0000723504005986 */ /* 0x0001e4000c101524 */
[----:B0-----:R-:W-:Y:S02]  /*45c0*/  @P1 IMAD.MOV.U32 R4, RZ, RZ, R6 ;  /* 0x000000ffff041224 */ /* 0x001fe400078e0006 */
[----:B------:R-:W-:-:S05]  /*45d0*/  @P1 IMAD.MOV.U32 R5, RZ, RZ, R7 ;  /* 0x000000ffff051224 */ /* 0x000fca00078e0007 */
[----:B------:R0:W-:Y:S04]  /*45e0*/  @P1 STG.E.U16 desc[UR36][R4.64+0x70], R54 ;  /* 0x0000703604001986 */ /* 0x0001e8000c101524 */
[----:B------:R0:W-:Y:S02]  /*45f0*/  @P0 STG.E.U16 desc[UR36][R6.64+0x72], R55 ;  /* 0x0000723706000986 */ /* 0x0001e4000c101524 */
.L_x_94:
[----:B------:R-:W-:Y:S05]  /*4600*/  BSYNC B0 ;  /* 0x0000000000007941 */ /* 0x000fea0003800000 */
.L_x_32:
[----:B0-----:R-:W2:Y:S01]  /*4610*/  LDL.64 R4, [R1] ;  /* 0x0000000001047983 */ /* 0x001ea20000100a00 */
[----:B------:R-:W-:Y:S01]  /*4620*/  ULDC.64 UR4, c[0x0][0x650] ;  /* 0x0001940000047ab9 */ /* 0x000fe20000000a00 */
[----:B------:R-:W-:Y:S02]  /*4630*/  IMAD.U32 R0, RZ, RZ, UR44 ;  /* 0x0000002cff007e24 */ /* 0x000fe4000f8e00ff */
[----:B------:R-:W-:Y:S02]  /*4640*/  IMAD.MOV.U32 R22, RZ, RZ, -0x1 ;  /* 0xffffffffff167424 */ /* 0x000fe400078e00ff */
[----:B------:R0:W-:Y:S01]  /*4650*/  SYNCS.ARRIVE.TRANS64.A1T0 RZ, [R0+UR48], RZ ;  /* 0x000000ff00ff79a7 */ /* 0x0001e20008100030 */
[----:B-----5:R-:W-:Y:S02]  /*4660*/  IMAD.MOV.U32 R18, RZ, RZ, -0x1 ;  /* 0xffffffffff127424 */ /* 0x020fe400078e00ff */
[----:B------:R-:W-:Y:S01]  /*4670*/  IMAD.MOV.U32 R19, RZ, RZ, -0x1 ;  /* 0xffffffffff137424 */ /* 0x000fe200078e00ff */
[----:B0-----:R-:W-:-:S02]  /*4680*/  PRMT R0, RZ, 0x7610, R0 ;  /* 0x00007610ff007816 */ /* 0x001fc40000000000 */
[----:B--2---:R-:W-:-:S05]  /*4690*/  LEA R16, P0, R4, R16, 0x1 ;  /* 0x0000001004107211 */ /* 0x004fca00078008ff */
[----:B------:R-:W-:Y:S01]  /*46a0*/  IMAD.X R17, R66, 0x1, R17, P0 ;  /* 0x0000000142117824 */ /* 0x000fe200000e0611 */
[----:B------:R-:W-:-:S04]  /*46b0*/  ISETP.GE.U32.AND P0, PT, R16, UR4, PT ;  /* 0x0000000410007c0c */ /* 0x000fc8000bf06070 */
[----:B------:R-:W-:-:S13]  /*46c0*/  ISETP.GE.U32.AND.EX P0, PT, R17, UR5, PT, P0 ;  /* 0x0000000511007c0c */ /* 0x000fda000bf06100 */
[----:B------:R-:W-:Y:S05]  /*46d0*/  @P0 BRA `(.L_x_95) ;  /* 0x00000004004c0947 */ /* 0x000fea0003800000 */
[----:B------:R-:W0:Y:S01]  /*46e0*/  LDC.64 R10, c[0x0][0x628] ;  /* 0x00018a00ff0a7b82 */ /* 0x000e220000000a00 */
[----:B------:R-:W2:Y:S01]  /*46f0*/  S2R R12, SR_CTAID.X ;  /* 0x00000000000c7919 */ /* 0x000ea20000002500 */
[----:B-1-34-:R-:W-:Y:S02]  /*4700*/  IMAD.MOV.U32 R8, RZ, RZ, R16 ;  /* 0x000000ffff087224 */ /* 0x01afe400078e0010 */
[----:B------:R-:W-:Y:S01]  /*4710*/  IMAD.MOV.U32 R9, RZ, RZ, R17 ;  /* 0x000000ffff097224 */ /* 0x000fe200078e0011 */
[----:B------:R-:W1:Y:S03]  /*4720*/  S2R R18, SR_CTAID.Y ;  /* 0x0000000000127919 */ /* 0x000e660000002600 */
[----:B------:R-:W3:Y:S08]  /*4730*/  LDC R0, c[0x0][0x630] ;  /* 0x00018c00ff007b82 */ /* 0x000ef00000000800 */
[----:B------:R-:W4:Y:S01]  /*4740*/  LDC.64 R14, c[0x0][0x620] ;  /* 0x00018800ff0e7b82 */ /* 0x000f220000000a00 */
[----:B0-----:R-:W-:-:S04]  /*4750*/  ISETP.NE.U32.AND P0, PT, R10, RZ, PT ;  /* 0x000000ff0a00720c */ /* 0x001fc80003f05070 */
[----:B------:R-:W-:-:S13]  /*4760*/  ISETP.NE.AND.EX P0, PT, R11, RZ, PT, P0 ;  /* 0x000000ff0b00720c */ /* 0x000fda0003f05300 */
[----:B-1234-:R-:W-:Y:S05]  /*4770*/  @!P0 BRA `(.L_x_96) ;  /* 0x0000000000288947 */ /* 0x01efea0003800000 */
[----:B------:R-:W0:Y:S02]  /*4780*/  LDC R3, c[0x0][0x634] ;  /* 0x00018d00ff037b82 */ /* 0x000e240000000800 */
[----:B0-----:R-:W-:-:S05]  /*4790*/  IADD3 R3, P0, R16, R3, RZ ;  /* 0x0000000310037210 */ /* 0x001fca0007f1e0ff */
        /* <DEDUP_REMOVED lines=8> */
.L_x_96:
[-CC-:B------:R-:W-:Y:S01]  /*4820*/  SHF.R.U64 R19, R8, R0.reuse, R9.reuse ;  /* 0x0000000008137219 */ /* 0x180fe20000001209 */
[----:B------:R-:W0:Y:S01]  /*4830*/  LDC.64 R24, c[0x0][0x640] ;  /* 0x00019000ff187b82 */ /* 0x000e220000000a00 */
[----:B------:R-:W-:Y:S01]  /*4840*/  SHF.R.U32.HI R0, RZ, R0, R9 ;  /* 0x00000000ff007219 */ /* 0x000fe20000011609 */
[----:B------:R-:W-:Y:S01]  /*4850*/  ULDC UR4, c[0x0][0x150] ;  /* 0x0000540000047ab9 */ /* 0x000fe20000000800 */
[----:B------:R-:W-:Y:S02]  /*4860*/  IADD3 R3, P0, RZ, -R19, RZ ;  /* 0x80000013ff037210 */ /* 0x000fe40007f1e0ff */
[----:B------:R-:W-:-:S03]  /*4870*/  I2FP.F32.U32 R7, R12 ;  /* 0x0000000c00077245 */ /* 0x000fc60000201000 */
[----:B------:R-:W1:Y:S01]  /*4880*/  LDC R6, c[0x0][0x618] ;  /* 0x00018600ff067b82 */ /* 0x000e620000000800 */
[----:B------:R-:W-:Y:S02]  /*4890*/  IMAD.X R5, RZ, RZ, ~R0, P0 ;  /* 0x000000ffff057224 */ /* 0x000fe400000e0e00 */
[----:B------:R-:W-:Y:S01]  /*48a0*/  FMUL R7, R7, UR4 ;  /* 0x0000000407077c20 */ /* 0x000fe20008400000 */
[----:B------:R-:W-:Y:S01]  /*48b0*/  ULDC UR4, c[0x0][0x154] ;  /* 0x0000550000047ab9 */ /* 0x000fe20000000800 */
[-C--:B------:R-:W-:Y:S02]  /*48c0*/  IMAD R0, R5, R14.reuse, RZ ;  /* 0x0000000e05007224 */ /* 0x080fe400078e02ff */
[C---:B------:R-:W-:Y:S01]  /*48d0*/  IMAD.WIDE.U32 R4, R3.reuse, R14, R16 ;  /* 0x0000000e03047225 */ /* 0x040fe200078e0010 */
[----:B------:R-:W2:Y:S01]  /*48e0*/  LDC R8, c[0x0][0x608] ;  /* 0x00018200ff087b82 */ /* 0x000ea20000000800 */
[----:B------:R-:W3:Y:S02]  /*48f0*/  F2I.U32.TRUNC.NTZ R7, R7 ;  /* 0x0000000700077305 */ /* 0x000ee4000020f000 */
[----:B------:R-:W-:Y:S01]  /*4900*/  IMAD R3, R3, R15, R0 ;  /* 0x0000000f03037224 */ /* 0x000fe200078e0200 */
[----:B------:R-:W-:-:S03]  /*4910*/  I2FP.F32.U32 R0, R18 ;  /* 0x0000001200007245 */ /* 0x000fc60000201000 */
[----:B------:R-:W-:Y:S01]  /*4920*/  IMAD.IADD R3, R5, 0x1, R3 ;  /* 0x0000000105037824 */ /* 0x000fe200078e0203 */
[----:B------:R-:W4:Y:S01]  /*4930*/  LDC R11, c[0x0][0x658] ;  /* 0x00019600ff0b7b82 */ /* 0x000f220000000800 */
[----:B0-----:R-:W-:-:S04]  /*4940*/  ISETP.NE.U32.AND P0, PT, R24, RZ, PT ;  /* 0x000000ff1800720c */ /* 0x001fc80003f05070 */
[----:B------:R-:W-:-:S03]  /*4950*/  ISETP.NE.AND.EX P0, PT, R25, RZ, PT, P0 ;  /* 0x000000ff1900720c */ /* 0x000fc60003f05300 */
[----:B------:R-:W0:Y:S01]  /*4960*/  LDC R9, c[0x0][0x144] ;  /* 0x00005100ff097b82 */ /* 0x000e220000000800 */
[-C--:B-1----:R-:W-:Y:S01]  /*4970*/  SHF.R.U64 R10, R4, R6.reuse, R3 ;  /* 0x00000006040a7219 */ /* 0x082fe20000001203 */
[----:B---3--:R-:W-:Y:S01]  /*4980*/  IMAD.MOV R7, RZ, RZ, -R7 ;  /* 0x000000ffff077224 */ /* 0x008fe200078e0a07 */
[----:B------:R-:W-:Y:S01]  /*4990*/  SHF.R.U32.HI R3, RZ, R6, R3 ;  /* 0x00000006ff037219 */ /* 0x000fe20000011603 */
[----:B------:R-:W-:-:S04]  /*49a0*/  FMUL R6, R0, UR4 ;  /* 0x0000000400067c20 */ /* 0x000fc80008400000 */
[----:B------:R-:W1:Y:S01]  /*49b0*/  LDC R21, c[0x0][0x148] ;  /* 0x00005200ff157b82 */ /* 0x000e620000000800 */
[----:B------:R3:W0:Y:S01]  /*49c0*/  F2I.U32.TRUNC.NTZ R14, R6 ;  /* 0x00000006000e7305 */ /* 0x000622000020f000 */
[-CC-:B--2---:R-:W-:Y:S02]  /*49d0*/  SHF.R.U64 R13, R10, R8.reuse, R3.reuse ;  /* 0x000000080a0d7219 */ /* 0x184fe40000001203 */
[----:B------:R-:W-:-:S04]  /*49e0*/  SHF.R.U32.HI R0, RZ, R8, R3 ;  /* 0x00000008ff007219 */ /* 0x000fc80000011603 */
[----:B------:R-:W2:Y:S01]  /*49f0*/  LDC R20, c[0x0][0x648] ;  /* 0x00019200ff147b82 */ /* 0x000ea20000000800 */
[-CC-:B----4-:R-:W-:Y:S02]  /*4a00*/  SHF.R.U64 R15, R13, R11.reuse, R0.reuse ;  /* 0x0000000b0d0f7219 */ /* 0x190fe40000001200 */
[----:B------:R-:W-:-:S03]  /*4a10*/  SHF.R.U32.HI R5, RZ, R11, R0 ;  /* 0x0000000bff057219 */ /* 0x000fc60000011600 */
[----:B------:R-:W-:Y:S02]  /*4a20*/  IMAD.MOV.U32 R4, RZ, RZ, R15 ;  /* 0x000000ffff047224 */ /* 0x000fe400078e000f */
[----:B------:R-:W4:Y:S01]  /*4a30*/  LDC R26, c[0x0][0x638] ;  /* 0x00018e00ff1a7b82 */ /* 0x000f220000000800 */
[----:B0-----:R-:W-:-:S07]  /*4a40*/  IMAD R22, R9, R7, R12 ;  /* 0x0000000709167224 */ /* 0x001fce00078e020c */
[----:B------:R-:W0:Y:S08]  /*4a50*/  LDC R27, c[0x0][0x610] ;  /* 0x00018400ff1b7b82 */ /* 0x000e300000000800 */
[----:B------:R-:W0:Y:S01]  /*4a60*/  LDC R28, c[0x0][0x600] ;  /* 0x00018000ff1c7b82 */ /* 0x000e220000000800 */
[----:B-123--:R-:W-:Y:S05]  /*4a70*/  @!P0 BRA `(.L_x_97) ;  /* 0x0000000000288947 */ /* 0x00efea0003800000 */
[----:B------:R-:W1:Y:S02]  /*4a80*/  LDC R0, c[0x0][0x64c] ;  /* 0x00019300ff007b82 */ /* 0x000e640000000800 */
[----:B-1----:R-:W-:-:S05]  /*4a90*/  IADD3 R3, P0, R15, R0, RZ ;  /* 0x000000000f037210 */ /* 0x002fca0007f1e0ff */
        /* <DEDUP_REMOVED lines=8> */
.L_x_97:
[----:B------:R-:W-:Y:S01]  /*4b20*/  ISETP.NE.AND P0, PT, R2, 0x1, PT ;  /* 0x000000010200780c */ /* 0x000fe20003f05270 */
[----:B------:R-:W-:Y:S01]  /*4b30*/  IMAD.MOV R14, RZ, RZ, -R14 ;  /* 0x000000ffff0e7224 */ /* 0x000fe200078e0a0e */
[----:B------:R-:W-:Y:S02]  /*4b40*/  SHF.R.U64 R0, R4, R20, R5 ;  /* 0x0000001404007219 */ /* 0x000fe40000001205 */
[----:B------:R-:W-:Y:S02]  /*4b50*/  LOP3.LUT R3, R13, R68, RZ, 0xc0, !PT ;  /* 0x000000440d037212 */ /* 0x000fe400078ec0ff */
[----:B------:R-:W-:Y:S01]  /*4b60*/  LOP3.LUT R5, R10, R67, RZ, 0xc0, !PT ;  /* 0x000000430a057212 */ /* 0x000fe200078ec0ff */
[----:B------:R-:W-:Y:S02]  /*4b70*/  IMAD.MOV R4, RZ, RZ, -R0 ;  /* 0x000000ffff047224 */ /* 0x000fe400078e0a00 */
[----:B------:R-:W-:Y:S02]  /*4b80*/  IMAD R3, R64, R0, R3 ;  /* 0x0000000040037224 */ /* 0x000fe400078e0203 */
[----:B----4-:R-:W-:-:S02]  /*4b90*/  IMAD R0, R4, R26, R15 ;  /* 0x0000001a04007224 */ /* 0x010fc400078e020f */
[----:B------:R-:W-:Y:S02]  /*4ba0*/  @P0 IMAD R22, R21, R14, R18 ;  /* 0x0000000e15160224 */ /* 0x000fe400078e0212 */
[----:B------:R-:W-:Y:S02]  /*4bb0*/  IMAD.MOV.U32 R4, RZ, RZ, 0x1 ;  /* 0x00000001ff047424 */ /* 0x000fe400078e00ff */
[----:B0-----:R-:W-:Y:S02]  /*4bc0*/  IMAD R22, R3, R27, R22 ;  /* 0x0000001b03167224 */ /* 0x001fe400078e0216 */
[----:B------:R-:W-:Y:S01]  /*4bd0*/  IMAD R3, R0, R28, R5 ;  /* 0x0000001c00037224 */ /* 0x000fe200078e0205 */
[----:B------:R-:W-:-:S04]  /*4be0*/  PRMT R0, R4, 0x7610, R0 ;  /* 0x0000761004007816 */ /* 0x000fc80000000000 */
[----:B------:R-:W-:Y:S02]  /*4bf0*/  SEL R18, R3, R22, !P0 ;  /* 0x0000001603127207 */ /* 0x000fe40004000000 */
[----:B------:R-:W-:-:S07]  /*4c00*/  SEL R22, R22, R3, !P0 ;  /* 0x0000000316167207 */ /* 0x000fce0004000000 */
.L_x_95:
[----:B------:R-:W-:Y:S01]  /*4c10*/  LOP3.LUT P0, RZ, R0, 0xff, RZ, 0xc0, !PT ;  /* 0x000000ff00ff7812 */ /* 0x000fe2000780c0ff */
[----:B------:R-:W-:Y:S01]  /*4c20*/  UIMAD.WIDE.U32 UR4, UR38, -0x55555555, URZ ;  /* 0xaaaaaaab260478a5 */ /* 0x000fe2000f8e003f */
[----:B------:R-:W-:-:S03]  /*4c30*/  LOP3.LUT R73, R73, 0x1, RZ, 0x3c, !PT ;  /* 0x0000000149497812 */ /* 0x000fc600078e3cff */
[----:B------:R-:W-:-:S04]  /*4c40*/  USHF.R.U32.HI UR4, URZ, 0x1, UR5 ;  /* 0x000000013f047899 */ /* 0x000fc80008011605 */
[----:B------:R-:W-:-:S04]  /*4c50*/  UIMAD UR38, UR4, -0x3, UR38 ;  /* 0xfffffffd042678a4 */ /* 0x000fc8000f8e0226 */
[----:B------:R-:W-:Y:S08]  /*4c60*/  @P0 BRA `(.L_x_98) ;  /* 0xffffffc800440947 */ /* 0x000ff0000383ffff */
[----:B------:R-:W-:Y:S05]  /*4c70*/  EXIT ;  /* 0x000000000000794d */ /* 0x000fea0003800000 */
.L_x_13:
[----:B------:R-:W-:-:S08]  /*4c80*/  ISETP.NE.AND P0, PT, R14, RZ, PT ;  /* 0x000000ff0e00720c */ /* 0x000fd00003f05270 */
[----:B0-----:R-:W0:-:S00]  /*4c90*/  USETMAXREG.DEALLOC.CTAPOOL 0x28 ;  /* 0x00000028000079c8 */ /* 0x001e0000080e0500 */
[----:B------:R-:W-:Y:S05]  /*4ca0*/  @P0 EXIT ;  /* 0x000000000000094d */ /* 0x000fea0003800000 */
[----:B0-----:R-:W-:Y:S01]  /*4cb0*/  LOP3.LUT P0, RZ, R3, 0xff, RZ, 0xc0, !PT ;  /* 0x000000ff03ff7812 */ /* 0x001fe2000780c0ff */
[----:B------:R-:W-:Y:S02]  /*4cc0*/  IMAD.MOV.U32 R3, RZ, RZ, 0x1 ;  /* 0x00000001ff037424 */ /* 0x000fe400078e00ff */
[----:B------:R-:W-:-:S10]  /*4cd0*/  IMAD.MOV.U32 R8, RZ, RZ, RZ ;  /* 0x000000ffff087224 */ /* 0x000fd400078e00ff */
[----:B------:R-:W-:Y:S05]  /*4ce0*/  @!P0 BRA `(.L_x_99) ;  /* 0x0000000c00348947 */ /* 0x000fea0003800000 */
[----:B------:R-:W-:Y:S01]  /*4cf0*/  LOP3.LUT P0, RZ, R4, 0x1f, RZ, 0xc0, !PT ;  /* 0x0000001f04ff7812 */ /* 0x000fe2000780c0ff */
[----:B------:R-:W-:Y:S01]  /*4d00*/  ULDC UR5, c[0x0][0x658] ;  /* 0x0001960000057ab9 */ /* 0x000fe20000000800 */
[----:B------:R-:W-:Y:S01]  /*4d10*/  UMOV UR6, 0xffffffff ;  /* 0xffffffff00067882 */ /* 0x000fe20000000000 */
[----:B------:R-:W-:Y:S01]  /*4d20*/  BSSY B0, `(.L_x_99) ;  /* 0x00000c9000007945 */ /* 0x000fe20003800000 */
[----:B------:R-:W-:Y:S01]  /*4d30*/  USHF.L.U32 UR6, UR6, UR5, URZ ;  /* 0x0000000506067299 */ /* 0x000fe2000800063f */
[C---:B------:R-:W-:Y:S01]  /*4d40*/  ISETP.NE.AND P2, PT, R5.reuse, RZ, PT ;  /* 0x000000ff0500720c */ /* 0x040fe20003f45270 */
[----:B------:R-:W-:Y:S01]  /*4d50*/  UMOV UR7, 0x1 ;  /* 0x0000000100077882 */ /* 0x000fe20000000000 */
[----:B------:R-:W-:Y:S01]  /*4d60*/  ISETP.NE.OR P0, PT, R5, RZ, !P0 ;  /* 0x000000ff0500720c */ /* 0x000fe20004705670 */
[----:B------:R-:W-:Y:S01]  /*4d70*/  IMAD.MOV.U32 R10, RZ, RZ, 0x1 ;  /* 0x00000001ff0a7424 */ /* 0x000fe200078e00ff */
[----:B------:R-:W-:Y:S01]  /*4d80*/  LOP3.LUT R9, R23, 0x2, RZ, 0xfc, !PT ;  /* 0x0000000217097812 */ /* 0x000fe200078efcff */
[----:B------:R-:W-:Y:S01]  /*4d90*/  IMAD.MOV.U32 R3, RZ, RZ, 0x1 ;  /* 0x00000001ff037424 */ /* 0x000fe200078e00ff */
[----:B------:R-:W-:Y:S01]  /*4da0*/  ULDC UR4, c[0x0][0x600] ;  /* 0x0001800000047ab9 */ /* 0x000fe20000000800 */
[----:B------:R-:W-:Y:S01]  /*4db0*/  IMAD.MOV.U32 R8, RZ, RZ, RZ ;  /* 0x000000ffff087224 */ /* 0x000fe200078e00ff */
[----:B------:R-:W-:-:S02]  /*4dc0*/  USHF.L.U32 UR13, UR7, UR5, URZ ;  /* 0x00000005070d7299 */ /* 0x000fc4000800063f */
[----:B------:R-:W-:Y:S02]  /*4dd0*/  UIADD3 UR21, UR40, 0x1, URZ ;  /* 0x0000000128157890 */ /* 0x000fe4000fffe03f */
[----:B------:R-:W-:Y:S02]  /*4de0*/  UIADD3 UR4, UR4, -0x1, URZ ;  /* 0xffffffff04047890 */ /* 0x000fe4000fffe03f */
[----:B------:R-:W-:Y:S01]  /*4df0*/  ULOP3.LUT UR5, URZ, UR6, URZ, 0x33, !UPT ;  /* 0x000000063f057292 */ /* 0x000fe2000f8e333f */
[----:B------:R-:W-:-:S11]  /*4e00*/  ULDC.64 UR22, c[0x0][0x198] ;  /* 0x0000660000167ab9 */ /* 0x000fd60000000a00 */
.L_x_111:
[----:B------:R-:W-:-:S03]  /*4e10*/  UMOV UR6, 0xffffffff ;  /* 0xffffffff00067882 */ /* 0x000fc60000000000 */
[----:B------:R-:W-:Y:S05]  /*4e20*/  BRA.DIV UR6, `(.L_x_100) ;  /* 0x0000000e06dc7947 */ /* 0x000fea000b800000 */
[----:B------:R-:W-:-:S13]  /*4e30*/  ELECT P6, URZ, PT ;  /* 0x00000000003f782f */ /* 0x000fda00038c0000 */
.L_x_123:
[----:B------:R-:W0:Y:S01]  /*4e40*/  LDC R4, c[0x0][0x28c] ;  /* 0x0000a300ff047b82 */ /* 0x000e220000000800 */
[----:B------:R-:W-:Y:S01]  /*4e50*/  BSSY B1, `(.L_x_101) ;  /* 0x0000041000017945 */ /* 0x000fe20003800000 */
[----:B0-----:R-:W-:-:S13]  /*4e60*/  ISETP.LT.OR P6, PT, R4, 0x1, !P6 ;  /* 0x000000010400780c */ /* 0x001fda00077c1670 */
[----:B------:R-:W-:Y:S05]  /*4e70*/  @P6 BRA `(.L_x_102) ;  /* 0x0000000000f86947 */ /* 0x000fea0003800000 */
[----:B------:R-:W-:Y:S02]  /*4e80*/  IMAD.SHL.U32 R22, R22, 0x40, RZ ;  /* 0x0000004016167824 */ /* 0x000fe400078e00ff */
[----:B------:R-:W-:Y:S02]  /*4e90*/  IMAD.SHL.U32 R18, R18, 0x40, RZ ;  /* 0x0000004012127824 */ /* 0x000fe400078e00ff */
[----:B------:R-:W-:Y:S02]  /*4ea0*/  IMAD.MOV.U32 R13, RZ, RZ, RZ ;  /* 0x000000ffff0d7224 */ /* 0x000fe400078e00ff */
[----:B------:R-:W-:Y:S02]  /*4eb0*/  IMAD.U32 R14, RZ, RZ, UR21 ;  /* 0x00000015ff0e7e24 */ /* 0x000fe4000f8e00ff */
[----:B------:R-:W-:Y:S02]  /*4ec0*/  IMAD.MOV.U32 R4, RZ, RZ, R3 ;  /* 0x000000ffff047224 */ /* 0x000fe400078e0003 */
[----:B------:R-:W-:-:S07]  /*4ed0*/  IMAD.MOV.U32 R5, RZ, RZ, R8 ;  /* 0x000000ffff057224 */ /* 0x000fce00078e0008 */
.L_x_106:
[----:B------:R-:W0:Y:S01]  /*4ee0*/  S2R R7, SR_CgaCtaId ;  /* 0x0000000000077919 */ /* 0x000e220000008800 */
[----:B------:R-:W-:-:S04]  /*4ef0*/  MOV R6, 0x400 ;  /* 0x0000040000067802 */ /* 0x000fc80000000f00 */
[----:B0-----:R-:W-:Y:S02]  /*4f00*/  LEA R12, R7, R6, 0x18 ;  /* 0x00000006070c7211 */ /* 0x001fe400078ec0ff */
[----:B------:R-:W-:Y:S01]  /*4f10*/  SHF.L.U32 R6, R4, 0x1f, RZ ;  /* 0x0000001f04067819 */ /* 0x000fe200000006ff */
[----:B------:R-:W0:Y:S02]  /*4f20*/  @!P2 LDC R7, c[0x0][0x500] ;  /* 0x00014000ff07ab82 */ /* 0x000e240000000800 */
[----:B------:R-:W-:-:S04]  /*4f30*/  IMAD R11, R5, 0x8, R12 ;  /* 0x00000008050b7824 */ /* 0x000fc800078e020c */
[----:B------:R-:W1:Y:S02]  /*4f40*/  SYNCS.PHASECHK.TRANS64.TRYWAIT P1, [R11+URZ+0x18], R6 ;  /* 0x000018060b0075a7 */ /* 0x000e64000802017f */
[----:B-1----:R-:W-:Y:S05]  /*4f50*/  @!P1 BRA `(.L_x_103) ;  /* 0x0000000c00b09947 */ /* 0x002fea0003800000 */
.L_x_124:
[----:B-1----:R-:W-:Y:S01]  /*4f60*/  PRMT R6, R9, 0x9910, RZ ;  /* 0x0000991009067816 */ /* 0x002fe200000000ff */
[----:B0-----:R0:W-:Y:S03]  /*4f70*/  @!P2 SYNCS.ARRIVE.TRANS64 RZ, [R11+URZ], R7 ;  /* 0x000000070bffa9a7 */ /* 0x0011e6000800003f */
[----:B------:R-:W-:-:S13]  /*4f80*/  ISETP.NE.AND P1, PT, R6, 0x2, PT ;  /* 0x000000020600780c */ /* 0x000fda0003f25270 */
[----:B0-----:R-:W-:Y:S05]  /*4f90*/  @P1 BRA `(.L_x_104) ;  /* 0x0000000000041947 */ /* 0x001fea0003800000 */
[----:B------:R-:W-:Y:S01]  /*4fa0*/  BPT.TRAP 0x1 ;  /* 0x000000040000795c */ /* 0x000fe20000300000 */
.L_x_104:
[----:B------:R-:W-:Y:S05]  /*4fb0*/  @P0 BRA `(.L_x_105) ;  /* 0x0000000000040947 */ /* 0x000fea0003800000 */
[----:B------:R-:W-:Y:S01]  /*4fc0*/  BPT.TRAP 0x1 ;  /* 0x000000040000795c */ /* 0x000fe20000300000 */
.L_x_105:
[----:B------:R-:W-:Y:S01]  /*4fd0*/  IMAD R12, R5, 0x4000, R12 ;  /* 0x00004000050c7824 */ /* 0x000fe200078e020c */
[----:B------:R-:W-:Y:S01]  /*4fe0*/  R2UR UR34, R13 ;  /* 0x000000000d2272ca */ /* 0x000fe200000e0000 */
[----:B------:R-:W-:Y:S01]  /*4ff0*/  VIADD R14, R14, 0xffffffff ;  /* 0xffffffff0e0e7836 */ /* 0x000fe20000000000 */
[----:B------:R-:W-:Y:S01]  /*5000*/  R2UR UR33, R11 ;  /* 0x000000000b2172ca */ /* 0x000fe200000e0000 */
[----:B------:R-:W-:Y:S01]  /*5010*/  UIADD3 UR6, UP0, UR22, 0xf0, URZ ;  /* 0x000000f016067890 */ /* 0x000fe2000ff1e03f */
[----:B------:R-:W-:Y:S01]  /*5020*/  R2UR UR8, R12 ;  /* 0x000000000c0872ca */ /* 0x000fe200000e0000 */
[----:B------:R-:W-:Y:S01]  /*5030*/  UIADD3 UR30, UP1, UR22, 0x1f0, URZ ;  /* 0x000001f0161e7890 */ /* 0x000fe2000ff3e03f */
[----:B------:R-:W-:Y:S01]  /*5040*/  R2UR UR35, R22 ;  /* 0x00000000162372ca */ /* 0x000fe200000e0000 */
[----:B------:R-:W-:Y:S01]  /*5050*/  UIADD3.X UR7, URZ, UR23, URZ, UP0, !UPT ;  /* 0x000000173f077290 */ /* 0x000fe200087fe43f */
[----:B------:R-:W-:Y:S01]  /*5060*/  R2UR UR36, R19 ;  /* 0x00000000132472ca */ /* 0x000fe200000e0000 */
[----:B------:R-:W-:Y:S01]  /*5070*/  UIADD3.X UR31, URZ, UR23, URZ, UP1, !UPT ;  /* 0x000000173f1f7290 */ /* 0x000fe20008ffe43f */
[----:B------:R-:W-:Y:S01]  /*5080*/  R2UR UR19, R18 ;  /* 0x00000000121372ca */ /* 0x000fe200000e0000 */
[----:B------:R-:W-:Y:S01]  /*5090*/  VIADD R5, R5, 0x1 ;  /* 0x0000000105057836 */ /* 0x000fe20000000000 */
[----:B------:R-:W-:Y:S01]  /*50a0*/  ISETP.GT.AND P3, PT, R14, 0x1, PT ;  /* 0x000000010e00780c */ /* 0x000fe20003f64270 */
[----:B------:R-:W-:Y:S01]  /*50b0*/  UIADD3 UR26, UR34, 0x40, URZ ;  /* 0x00000040221a7890 */ /* 0x000fe2000fffe03f */
[----:B------:R-:W-:Y:S01]  /*50c0*/  VIADD R13, R13, 0x80 ;  /* 0x000000800d0d7836 */ /* 0x000fe20000000000 */
[----:B------:R-:W-:Y:S01]  /*50d0*/  UMOV UR14, 0x0 ;  /* 0x00000000000e7882 */ /* 0x000fe20000000000 */
[----:B------:R-:W-:Y:S01]  /*50e0*/  UMOV UR15, 0x10000000 ;  /* 0x10000000000f7882 */ /* 0x000fe20000000000 */
[----:B------:R-:W-:Y:S01]  /*50f0*/  UIADD3 UR32, UR8, 0x100, URZ ;  /* 0x0000010008207890 */ /* 0x000fe2000fffe03f */
[----:B------:R-:W-:Y:S01]  /*5100*/  ISETP.NE.AND P1, PT, R5, 0x3, PT ;  /* 0x000000030500780c */ /* 0x000fe20003f25270 */
[----:B------:R-:W-:-:S02]  /*5110*/  UIADD3 UR24, UR8, 0x2100, URZ ;  /* 0x0000210008187890 */ /* 0x000fc4000fffe03f */
[----:B------:R-:W-:Y:S01]  /*5120*/  UIADD3 UR16, UR8, 0xc100, URZ ;  /* 0x0000c10008107890 */ /* 0x000fe2000fffe03f */
[----:B------:R-:W-:Y:S01]  /*5130*/  SEL R7, RZ, 0x1, P1 ;  /* 0x00000001ff077807 */ /* 0x000fe20000800000 */
[----:B------:R-:W-:Y:S01]  /*5140*/  UIADD3 UR8, UR8, 0xe100, URZ ;  /* 0x0000e10008087890 */ /* 0x000fe2000fffe03f */
[----:B------:R-:W-:Y:S01]  /*5150*/  SEL R5, R5, RZ, P1 ;  /* 0x000000ff05057207 */ /* 0x000fe20000800000 */
[----:B------:R-:W-:Y:S01]  /*5160*/  UMOV UR25, UR33 ;  /* 0x0000002100197c82 */ /* 0x000fe20008000000 */
[----:B------:R-:W-:Y:S01]  /*5170*/  UMOV UR27, UR35 ;  /* 0x00000023001b7c82 */ /* 0x000fe20008000000 */
[----:B------:R-:W-:Y:S01]  /*5180*/  UMOV UR28, UR36 ;  /* 0x00000024001c7c82 */ /* 0x000fe20008000000 */
[----:B------:R-:W-:Y:S01]  /*5190*/  UMOV UR17, UR33 ;  /* 0x0000002100117c82 */ /* 0x000fe20008000000 */
[----:B------:R-:W-:Y:S01]  /*51a0*/  UMOV UR18, UR34 ;  /* 0x0000002200127c82 */ /* 0x000fe20008000000 */
[----:B------:R-:W-:Y:S01]  /*51b0*/  UMOV UR20, UR36 ;  /* 0x0000002400147c82 */ /* 0x000fe20008000000 */
[----:B------:R0:W-:Y:S01]  /*51c0*/  UTMALDG.3D [UR32], [UR6], desc[UR14] ;  /* 0x00000e20060075b4 */ /* 0x0001e20008011000 */
[----:B------:R-:W-:Y:S01]  /*51d0*/  UMOV UR9, UR33 ;  /* 0x0000002100097c82 */ /* 0x000fe20008000000 */
[----:B------:R-:W-:Y:S01]  /*51e0*/  UMOV UR11, UR19 ;  /* 0x00000013000b7c82 */ /* 0x000fe20008000000 */
[----:B------:R-:W-:Y:S01]  /*51f0*/  UMOV UR12, UR36 ;  /* 0x00000024000c7c82 */ /* 0x000fe20008000000 */
[----:B------:R-:W-:Y:S01]  /*5200*/  UMOV UR10, UR26 ;  /* 0x0000001a000a7c82 */ /* 0x000fe20008000000 */
[----:B------:R-:W-:Y:S01]  /*5210*/  LOP3.LUT R4, R4, R7, RZ, 0x3c, !PT ;  /* 0x0000000704047212 */ /* 0x000fe200078e3cff */
[----:B------:R0:W-:Y:S01]  /*5220*/  UTMALDG.3D [UR24], [UR6], desc[UR14] ;  /* 0x00000e18060075b4 */ /* 0x0001e20008011000 */
[----:B------:R0:W-:Y:S01]  /*5230*/  UTMALDG.3D [UR16], [UR30], desc[UR14] ;  /* 0x00000e101e0075b4 */ /* 0x0001e20008011000 */
[----:B------:R0:W-:Y:S02]  /*5240*/  UTMALDG.3D [UR8], [UR30], desc[UR14] ;  /* 0x00000e081e0075b4 */ /* 0x0001e40008011000 */
[----:B0-----:R-:W-:Y:S05]  /*5250*/  @P3 BRA `(.L_x_106) ;  /* 0xfffffffc00203947 */ /* 0x001fea000383ffff */
.L_x_102:
[----:B------:R-:W-:Y:S05]  /*5260*/  BSYNC B1 ;  /* 0x0000000000017941 */ /* 0x000fea0003800000 */
.L_x_101:
[----:B------:R-:W2:Y:S01]  /*5270*/  LDL.64 R20, [R1] ;  /* 0x0000000001147983 */ /* 0x000ea20000100a00 */
[----:B------:R-:W-:Y:S01]  /*5280*/  LOP3.LUT P4, RZ, R10, 0xff, RZ, 0xc0, !PT ;  /* 0x000000ff0aff7812 */ /* 0x000fe2000788c0ff */
[----:B------:R-:W-:Y:S01]  /*5290*/  VIADD R7, R8, UR40 ;  /* 0x0000002808077c36 */ /* 0x000fe20008000000 */
[----:B------:R-:W-:Y:S01]  /*52a0*/  ULDC.64 UR6, c[0x0][0x650] ;  /* 0x0001940000067ab9 */ /* 0x000fe20000000a00 */
[----:B------:R-:W-:Y:S01]  /*52b0*/  IMAD.U32 R8, RZ, RZ, UR40 ;  /* 0x00000028ff087e24 */ /* 0x000fe2000f8e00ff */
[----:B------:R-:W-:Y:S01]  /*52c0*/  UISETP.GE.U32.AND UP0, UPT, UR40, 0x3, UPT ;  /* 0x000000032800788c */ /* 0x000fe2000bf06070 */
[----:B------:R-:W-:Y:S01]  /*52d0*/  BSSY B1, `(.L_x_107) ;  /* 0x000006b000017945 */ /* 0x000fe20003800000 */
[----:B------:R-:W-:Y:S01]  /*52e0*/  ISETP.GT.U32.AND P1, PT, R7, 0x2, PT ;  /* 0x000000020700780c */ /* 0x000fe20003f24070 */
[----:B------:R-:W-:Y:S01]  /*52f0*/  IMAD.MOV.U32 R22, RZ, RZ, -0x1 ;  /* 0xffffffffff167424 */ /* 0x000fe200078e00ff */
[----:B------:R-:W-:Y:S01]  /*5300*/  PRMT R10, RZ, 0x7610, R10 ;  /* 0x00007610ff0a7816 */ /* 0x000fe2000000000a */
[----:B------:R-:W-:Y:S01]  /*5310*/  IMAD.MOV.U32 R18, RZ, RZ, -0x1 ;  /* 0xffffffffff127424 */ /* 0x000fe200078e00ff */
[----:B------:R-:W-:Y:S01]  /*5320*/  ISETP.LT.U32.AND P1, PT, R8, 0x3, P1 ;  /* 0x000000030800780c */ /* 0x000fe20000f21070 */
[----:B------:R-:W-:Y:S01]  /*5330*/  IMAD.MOV.U32 R19, RZ, RZ, -0x1 ;  /* 0xffffffffff137424 */ /* 0x000fe200078e00ff */
[----:B------:R-:W-:Y:S01]  /*5340*/  PLOP3.LUT P3, PT, PT, PT, UP0, 0x80, 0x0 ;  /* 0x000000000000781c */ /* 0x000fe20003f6f008 */
[----:B------:R-:W0:Y:S01]  /*5350*/  @P4 S2R R5, SR_CgaCtaId ;  /* 0x0000000000054919 */ /* 0x000e220000008800 */
[----:B------:R-:W-:-:S04]  /*5360*/  @P4 MOV R4, 0x400 ;  /* 0x0000040000044802 */ /* 0x000fc80000000f00 */
[----:B0-----:R-:W-:Y:S01]  /*5370*/  @P4 LEA R6, R5, R4, 0x18 ;  /* 0x0000000405064211 */ /* 0x001fe200078ec0ff */
[----:B------:R-:W-:Y:S01]  /*5380*/  IMAD.WIDE.U32 R4, R7, -0x55555555, RZ ;  /* 0xaaaaaaab07047825 */ /* 0x000fe200078e00ff */
[----:B------:R-:W-:Y:S02]  /*5390*/  SEL R4, RZ, 0x1, !P1 ;  /* 0x00000001ff047807 */ /* 0x000fe40004800000 */
[----:B------:R0:W-:Y:S02]  /*53a0*/  @P4 SYNCS.ARRIVE.TRANS64.A1T0 RZ, [R6+URZ+0x68], RZ ;  /* 0x000068ff06ff49a7 */ /* 0x0001e4000810003f */
[----:B------:R-:W-:Y:S02]  /*53b0*/  LOP3.LUT R3, R3, R4, RZ, 0x3c, !PT ;  /* 0x0000000403037212 */ /* 0x000fe400078e3cff */
[----:B------:R-:W-:Y:S02]  /*53c0*/  PRMT R4, RZ, 0x7610, R4 ;  /* 0x00007610ff047816 */ /* 0x000fe40000000004 */
[----:B0-----:R-:W-:-:S04]  /*53d0*/  SHF.R.U32.HI R6, RZ, 0x1, R5 ;  /* 0x00000001ff067819 */ /* 0x001fc80000011605 */
[----:B------:R-:W-:Y:S01]  /*53e0*/  @P3 LOP3.LUT R3, R3, 0x1, R6, 0x78, !PT ;  /* 0x0000000103033812 */ /* 0x000fe200078e7806 */
[----:B------:R-:W-:Y:S01]  /*53f0*/  IMAD R8, R6, -0x3, R7 ;  /* 0xfffffffd06087824 */ /* 0x000fe200078e0207 */
[----:B--2---:R-:W-:-:S04]  /*5400*/  IADD3 R16, P4, R16, R20, RZ ;  /* 0x0000001410107210 */ /* 0x004fc80007f9e0ff */
[----:B------:R-:W-:Y:S01]  /*5410*/  ISETP.GE.U32.AND P1, PT, R16, UR6, PT ;  /* 0x0000000610007c0c */ /* 0x000fe2000bf26070 */
[----:B------:R-:W-:-:S05]  /*5420*/  IMAD.X R17, R17, 0x1, R0, P4 ;  /* 0x0000000111117824 */ /* 0x000fca00020e0600 */
[----:B------:R-:W-:-:S13]  /*5430*/  ISETP.GE.U32.AND.EX P1, PT, R17, UR7, PT, P1 ;  /* 0x0000000711007c0c */ /* 0x000fda000bf26110 */
[----:B------:R-:W-:Y:S05]  /*5440*/  @P1 BRA `(.L_x_108) ;  /* 0x00000004004c1947 */ /* 0x000fea0003800000 */
[----:B------:R-:W0:Y:S01]  /*5450*/  S2R R12, SR_CTAID.X ;  /* 0x00000000000c7919 */ /* 0x000e220000002500 */
[----:B------:R-:W-:Y:S01]  /*5460*/  ULDC.64 UR6, c[0x0][0x628] ;  /* 0x00018a0000067ab9 */ /* 0x000fe20000000a00 */
[----:B------:R-:W1:Y:S01]  /*5470*/  LDC R13, c[0x0][0x144] ;  /* 0x00005100ff0d7b82 */ /* 0x000e620000000800 */
[----:B------:R-:W-:Y:S01]  /*5480*/  ISETP.NE.U32.AND P1, PT, RZ, UR6, PT ;  /* 0x00000006ff007c0c */ /* 0x000fe2000bf25070 */
[----:B------:R-:W2:Y:S01]  /*5490*/  S2R R11, SR_CTAID.Y ;  /* 0x00000000000b7919 */ /* 0x000ea20000002600 */
[----:B------:R-:W-:Y:S01]  /*54a0*/  ULDC UR8, c[0x0][0x150] ;  /* 0x0000540000087ab9 */ /* 0x000fe20000000800 */
[----:B------:R-:W-:Y:S01]  /*54b0*/  ULDC UR9, c[0x0][0x630] ;  /* 0x00018c0000097ab9 */ /* 0x000fe20000000800 */
[----:B------:R-:W-:Y:S01]  /*54c0*/  ISETP.NE.AND.EX P1, PT, RZ, UR7, PT, P1 ;  /* 0x00000007ff007c0c */ /* 0x000fe2000bf25310 */
[----:B------:R-:W-:Y:S01]  /*54d0*/  IMAD.MOV.U32 R4, RZ, RZ, R16 ;  /* 0x000000ffff047224 */ /* 0x000fe200078e0010 */
[----:B0-----:R-:W-:-:S05]  /*54e0*/  I2FP.F32.U32 R5, R12 ;  /* 0x0000000c00057245 */ /* 0x001fca0000201000 */
[----:B------:R-:W-:Y:S01]  /*54f0*/  FMUL R14, R5, UR8 ;  /* 0x00000008050e7c20 */ /* 0x000fe20008400000 */
[----:B------:R-:W-:-:S05]  /*5500*/  IMAD.MOV.U32 R5, RZ, RZ, R17 ;  /* 0x000000ffff057224 */ /* 0x000fca00078e0011 */
[----:B--2---:R-:W-:Y:S05]  /*5510*/  @!P1 BRA `(.L_x_109) ;  /* 0x0000000000289947 */ /* 0x004fea0003800000 */
[----:B------:R-:W-:Y:S02]  /*5520*/  ULDC UR8, c[0x0][0x634] ;  /* 0x00018d0000087ab9 */ /* 0x000fe40000000800 */
[----:B------:R-:W-:-:S05]  /*5530*/  IADD3 R5, P1, R16, UR8, RZ ;  /* 0x0000000810057c10 */ /* 0x000fca000ff3e0ff */
[----:B------:R-:W-:-:S04]  /*5540*/  IMAD.X R15, RZ, RZ, R17, P1 ;  /* 0x000000ffff0f7224 */ /* 0x000fc800008e0611 */
[----:B------:R-:W-:-:S04]  /*5550*/  IMAD.WIDE.U32 R6, R15, UR6, RZ ;  /* 0x000000060f067c25 */ /* 0x000fc8000f8e00ff */
[----:B------:R-:W-:-:S04]  /*5560*/  IMAD.WIDE.U32 R6, P1, R5, UR7, R6 ;  /* 0x0000000705067c25 */ /* 0x000fc8000f820006 */
[----:B------:R-:W-:-:S04]  /*5570*/  IMAD.WIDE.U32 R4, R5, UR6, RZ ;  /* 0x0000000605047c25 */ /* 0x000fc8000f8e00ff */
[----:B------:R-:W-:Y:S01]  /*5580*/  IMAD.MOV.U32 R4, RZ, RZ, R7 ;  /* 0x000000ffff047224 */ /* 0x000fe200078e0007 */
[----:B------:R-:W-:Y:S01]  /*5590*/  IADD3 RZ, P3, R5, R6, RZ ;  /* 0x0000000605ff7210 */ /* 0x000fe20007f7e0ff */
[----:B------:R-:W-:-:S04]  /*55a0*/  IMAD.X R5, RZ, RZ, RZ, P1 ;  /* 0x000000ffff057224 */ /* 0x000fc800008e06ff */
[----:B------:R-:W-:-:S08]  /*55b0*/  IMAD.WIDE.U32.X R4, R15, UR7, R4, P3 ;  /* 0x000000070f047c25 */ /* 0x000fd000098e0404 */
.L_x_109:
[--C-:B------:R-:W-:Y:S01]  /*55c0*/  SHF.R.U64 R19, R4, UR9, R5.reuse ;  /* 0x0000000904137c19 */ /* 0x100fe20008001205 */
[----:B------:R-:W0:Y:S01]  /*55d0*/  F2I.U32.TRUNC.NTZ R14, R14 ;  /* 0x0000000e000e7305 */ /* 0x000e22000020f000 */
[----:B------:R-:W-:Y:S01]  /*55e0*/  SHF.R.U32.HI R4, RZ, UR9, R5 ;  /* 0x00000009ff047c19 */ /* 0x000fe20008011605 */
[----:B------:R-:W-:Y:S01]  /*55f0*/  ULDC.64 UR6, c[0x0][0x620] ;  /* 0x0001880000067ab9 */ /* 0x000fe20000000a00 */
[----:B------:R-:W-:Y:S01]  /*5600*/  IADD3 R7, P1, RZ, -R19, RZ ;  /* 0x80000013ff077210 */ /* 0x000fe20007f3e0ff */
[----:B------:R-:W-:Y:S01]  /*5610*/  ULDC.64 UR8, c[0x0][0x640] ;  /* 0x0001900000087ab9 */ /* 0x000fe20000000a00 */
[----:B------:R-:W2:Y:S03]  /*5620*/  LDC R18, c[0x0][0x148] ;  /* 0x00005200ff127b82 */ /* 0x000ea60000000800 */
[----:B------:R-:W-:Y:S01]  /*5630*/  IMAD.X R4, RZ, RZ, ~R4, P1 ;  /* 0x000000ffff047224 */ /* 0x000fe200008e0e04 */
[----:B------:R-:W-:-:S03]  /*5640*/  ISETP.NE.U32.AND P1, PT, RZ, UR8, PT ;  /* 0x00000008ff007c0c */ /* 0x000fc6000bf25070 */
[----:B------:R-:W-:Y:S01]  /*5650*/  IMAD R6, R4, UR6, RZ ;  /* 0x0000000604067c24 */ /* 0x000fe2000f8e02ff */
[----:B------:R-:W-:Y:S01]  /*5660*/  ISETP.NE.AND.EX P1, PT, RZ, UR9, PT, P1 ;  /* 0x00000009ff007c0c */ /* 0x000fe2000bf25310 */
[----:B------:R-:W-:Y:S01]  /*5670*/  IMAD.WIDE.U32 R4, R7, UR6, R16 ;  /* 0x0000000607047c25 */ /* 0x000fe2000f8e0010 */
[----:B------:R-:W-:-:S03]  /*5680*/  ULDC UR6, c[0x0][0x618] ;  /* 0x0001860000067ab9 */ /* 0x000fc60000000800 */
[----:B------:R-:W-:Y:S01]  /*5690*/  IMAD R7, R7, UR7, R6 ;  /* 0x0000000707077c24 */ /* 0x000fe2000f8e0206 */
[----:B------:R-:W-:Y:S01]  /*56a0*/  ULDC UR7, c[0x0][0x154] ;  /* 0x0000550000077ab9 */ /* 0x000fe20000000800 */
[----:B0-----:R-:W-:Y:S02]  /*56b0*/  IMAD.MOV R6, RZ, RZ, -R14 ;  /* 0x000000ffff067224 */ /* 0x001fe400078e0a0e */
[----:B------:R-:W-:Y:S02]  /*56c0*/  IMAD.IADD R5, R5, 0x1, R7 ;  /* 0x0000000105057824 */ /* 0x000fe400078e0207 */
[----:B-1----:R-:W-:Y:S01]  /*56d0*/  IMAD R12, R13, R6, R12 ;  /* 0x000000060d0c7224 */ /* 0x002fe200078e020c */
[----:B------:R-:W-:Y:S02]  /*56e0*/  I2FP.F32.U32 R6, R11 ;  /* 0x0000000b00067245 */ /* 0x000fe40000201000 */
[--C-:B------:R-:W-:Y:S02]  /*56f0*/  SHF.R.U64 R13, R4, UR6, R5.reuse ;  /* 0x00000006040d7c19 */ /* 0x100fe40008001205 */
[----:B------:R-:W-:Y:S01]  /*5700*/  SHF.R.U32.HI R4, RZ, UR6, R5 ;  /* 0x00000006ff047c19 */ /* 0x000fe20008011605 */
[----:B------:R-:W-:Y:S01]  /*5710*/  FMUL R6, R6, UR7 ;  /* 0x0000000706067c20 */ /* 0x000fe20008400000 */
[----:B------:R-:W-:-:S02]  /*5720*/  ULDC UR6, c[0x0][0x608] ;  /* 0x0001820000067ab9 */ /* 0x000fc40000000800 */
[--C-:B------:R-:W-:Y:S01]  /*5730*/  SHF.R.U64 R15, R13, UR6, R4.reuse ;  /* 0x000000060d0f7c19 */ /* 0x100fe20008001204 */
[----:B------:R0:W1:Y:S01]  /*5740*/  F2I.U32.TRUNC.NTZ R20, R6 ;  /* 0x0000000600147305 */ /* 0x000062000020f000 */
[----:B------:R-:W-:Y:S01]  /*5750*/  SHF.R.U32.HI R4, RZ, UR6, R4 ;  /* 0x00000006ff047c19 */ /* 0x000fe20008011604 */
[----:B------:R-:W-:-:S03]  /*5760*/  ULDC UR6, c[0x0][0x658] ;  /* 0x0001960000067ab9 */ /* 0x000fc60000000800 */
[--C-:B------:R-:W-:Y:S02]  /*5770*/  SHF.R.U64 R14, R15, UR6, R4.reuse ;  /* 0x000000060f0e7c19 */ /* 0x100fe40008001204 */
[----:B------:R-:W-:-:S03]  /*5780*/  SHF.R.U32.HI R21, RZ, UR6, R4 ;  /* 0x00000006ff157c19 */ /* 0x000fc60008011604 */
[----:B------:R-:W-:Y:S02]  /*5790*/  IMAD.MOV.U32 R4, RZ, RZ, R14 ;  /* 0x000000ffff047224 */ /* 0x000fe400078e000e */
[----:B------:R-:W-:Y:S01]  /*57a0*/  IMAD.MOV.U32 R5, RZ, RZ, R21 ;  /* 0x000000ffff057224 */ /* 0x000fe200078e0015 */
[----:B0-----:R-:W-:Y:S06]  /*57b0*/  @!P1 BRA `(.L_x_110) ;  /* 0x0000000000289947 */ /* 0x001fec0003800000 */
        /* <DEDUP_REMOVED lines=10> */
.L_x_110:
[----:B------:R-:W-:Y:S01]  /*5860*/  ISETP.NE.AND P1, PT, R2, 0x1, PT ;  /* 0x000000010200780c */ /* 0x000fe20003f25270 */
[----:B------:R-:W-:Y:S01]  /*5870*/  ULDC UR6, c[0x0][0x648] ;  /* 0x0001920000067ab9 */ /* 0x000fe20000000800 */
[----:B------:R-:W-:Y:S01]  /*5880*/  LOP3.LUT R15, R15, UR5, RZ, 0xc0, !PT ;  /* 0x000000050f0f7c12 */ /* 0x000fe2000f8ec0ff */
[----:B-1----:R-:W-:Y:S01]  /*5890*/  IMAD.MOV R20, RZ, RZ, -R20 ;  /* 0x000000ffff147224 */ /* 0x002fe200078e0a14 */
[----:B------:R-:W-:Y:S01]  /*58a0*/  SHF.R.U64 R4, R4, UR6, R5 ;  /* 0x0000000604047c19 */ /* 0x000fe20008001205 */
[----:B------:R-:W-:Y:S01]  /*58b0*/  ULDC UR6, c[0x0][0x638] ;  /* 0x00018e0000067ab9 */ /* 0x000fe20000000800 */
[----:B------:R-:W-:Y:S01]  /*58c0*/  LOP3.LUT R13, R13, UR4, RZ, 0xc0, !PT ;  /* 0x000000040d0d7c12 */ /* 0x000fe2000f8ec0ff */
[----:B------:R-:W-:Y:S02]  /*58d0*/  ULDC UR7, c[0x0][0x610] ;  /* 0x0001840000077ab9 */ /* 0x000fe40000000800 */
[----:B------:R-:W-:Y:S02]  /*58e0*/  IMAD.MOV R5, RZ, RZ, -R4 ;  /* 0x000000ffff057224 */ /* 0x000fe400078e0a04 */
[----:B------:R-:W-:-:S02]  /*58f0*/  IMAD R15, R4, UR13, R15 ;  /* 0x0000000d040f7c24 */ /* 0x000fc4000f8e020f */
[----:B--2---:R-:W-:Y:S02]  /*5900*/  @P1 IMAD R12, R18, R20, R11 ;  /* 0x00000014120c1224 */ /* 0x004fe400078e020b */
[----:B------:R-:W-:Y:S01]  /*5910*/  IMAD R14, R5, UR6, R14 ;  /* 0x00000006050e7c24 */ /* 0x000fe2000f8e020e */
[----:B------:R-:W-:Y:S01]  /*5920*/  ULDC UR6, c[0x0][0x600] ;  /* 0x0001800000067ab9 */ /* 0x000fe20000000800 */
[----:B------:R-:W-:Y:S02]  /*5930*/  IMAD R12, R15, UR7, R12 ;  /* 0x000000070f0c7c24 */ /* 0x000fe4000f8e020c */
[----:B------:R-:W-:Y:S02]  /*5940*/  IMAD R5, R14, UR6, R13 ;  /* 0x000000060e057c24 */ /* 0x000fe4000f8e020d */
[----:B------:R-:W-:-:S03]  /*5950*/  IMAD.MOV.U32 R4, RZ, RZ, 0x1 ;  /* 0x00000001ff047424 */ /* 0x000fc600078e00ff */
[----:B------:R-:W-:Y:S02]  /*5960*/  SEL R18, R5, R12, !P1 ;  /* 0x0000000c05127207 */ /* 0x000fe40004800000 */
[----:B------:R-:W-:-:S07]  /*5970*/  SEL R22, R12, R5, !P1 ;  /* 0x000000050c167207 */ /* 0x000fce0004800000 */
.L_x_108:
[----:B------:R-:W-:Y:S05]  /*5980*/  BSYNC B1 ;  /* 0x0000000000017941 */ /* 0x000fea0003800000 */
.L_x_107:
[----:B------:R-:W-:-:S13]  /*5990*/  LOP3.LUT P1, RZ, R4, 0xff, RZ, 0xc0, !PT ;  /* 0x000000ff04ff7812 */ /* 0x000fda000782c0ff */
[----:B------:R-:W-:Y:S05]  /*59a0*/  @P1 BRA `(.L_x_111) ;  /* 0xfffffff400181947 */ /* 0x000fea000383ffff */
[----:B------:R-:W-:Y:S05]  /*59b0*/  BSYNC B0 ;  /* 0x0000000000007941 */ /* 0x000fea0003800000 */
.L_x_99:
[----:B------:R-:W-:-:S03]  /*59c0*/  UMOV UR6, 0xffffffff ;  /* 0xffffffff00067882 */ /* 0x000fc60000000000 */
[----:B------:R-:W-:Y:S05]  /*59d0*/  BRA.DIV UR6, `(.L_x_112) ;  /* 0x0000000606247947 */ /* 0x000fea000b800000 */
[----:B------:R-:W-:-:S13]  /*59e0*/  ELECT P6, URZ, PT ;  /* 0x00000000003f782f */ /* 0x000fda00038c0000 */
.L_x_127:
[----:B------:R-:W-:Y:S04]  /*59f0*/  BSSY B0, `(.L_x_113) ;  /* 0x0000022000007945 */ /* 0x000fe80003800000 */
[----:B------:R-:W-:Y:S05]  /*5a00*/  @!P6 BRA `(.L_x_114) ;  /* 0x000000000080e947 */ /* 0x000fea0003800000 */
[----:B------:R-:W-:-:S04]  /*5a10*/  LOP3.LUT R23, R23, 0x2, RZ, 0xfc, !PT ;  /* 0x0000000217177812 */ /* 0x000fc800078efcff */
[----:B------:R-:W-:-:S13]  /*5a20*/  ISETP.NE.AND P0, PT, R23, 0x3, PT ;  /* 0x000000031700780c */ /* 0x000fda0003f05270 */
[----:B------:R-:W-:Y:S05]  /*5a30*/  @!P0 BRA `(.L_x_115) ;  /* 0x0000000000048947 */ /* 0x000fea0003800000 */
[----:B------:R-:W-:Y:S01]  /*5a40*/  BPT.TRAP 0x1 ;  /* 0x000000040000795c */ /* 0x000fe20000300000 */
.L_x_115:
[----:B------:R-:W0:Y:S01]  /*5a50*/  S2R R5, SR_CgaCtaId ;  /* 0x0000000000057919 */ /* 0x000e220000008800 */
[----:B------:R-:W-:Y:S02]  /*5a60*/  MOV R0, 0x400 ;  /* 0x0000040000007802 */ /* 0x000fe40000000f00 */
[----:B------:R-:W-:Y:S02]  /*5a70*/  SHF.L.U32 R2, R3, 0x1f, RZ ;  /* 0x0000001f03027819 */ /* 0x000fe400000006ff */
[----:B0-----:R-:W-:-:S05]  /*5a80*/  LEA R5, R5, R0, 0x18 ;  /* 0x0000000005057211 */ /* 0x001fca00078ec0ff */
[----:B------:R-:W-:-:S04]  /*5a90*/  VIADD R5, R5, 0x18 ;  /* 0x0000001805057836 */ /* 0x000fc80000000000 */
[C---:B------:R-:W-:Y:S02]  /*5aa0*/  IMAD R7, R8.reuse, 0x8, R5 ;  /* 0x0000000808077824 */ /* 0x040fe400078e0205 */
[----:B------:R-:W-:Y:S02]  /*5ab0*/  VIADD R8, R8, 0x1 ;  /* 0x0000000108087836 */ /* 0x000fe40000000000 */
[----:B------:R-:W0:Y:S03]  /*5ac0*/  SYNCS.PHASECHK.TRANS64.TRYWAIT P0, [R7+URZ], R2 ;  /* 0x00000002070075a7 */ /* 0x000e26000800017f */
[----:B------:R-:W-:-:S04]  /*5ad0*/  ISETP.NE.AND P1, PT, R8, 0x3, PT ;  /* 0x000000030800780c */ /* 0x000fc80003f25270 */
[----:B------:R-:W-:Y:S02]  /*5ae0*/  SEL R0, RZ, 0x1, P1 ;  /* 0x00000001ff007807 */ /* 0x000fe40000800000 */
[----:B------:R-:W-:Y:S02]  /*5af0*/  SEL R8, R8, RZ, P1 ;  /* 0x000000ff08087207 */ /* 0x000fe40000800000 */
[----:B------:R-:W-:-:S03]  /*5b00*/  LOP3.LUT R9, R3, R0, RZ, 0x3c, !PT ;  /* 0x0000000003097212 */ /* 0x000fc600078e3cff */
[----:B------:R-:W-:Y:S01]  /*5b10*/  IMAD R4, R8, 0x8, R5 ;  /* 0x0000000808047824 */ /* 0x000fe200078e0205 */
[----:B------:R-:W-:Y:S01]  /*5b20*/  SHF.L.U32 R3, R9, 0x1f, RZ ;  /* 0x0000001f09037819 */ /* 0x000fe200000006ff */
[----:B0-----:R-:W-:Y:S06]  /*5b30*/  @!P0 BRA `(.L_x_116) ;  /* 0x0000000000ec8947 */ /* 0x001fec0003800000 */
.L_x_128:
[----:B------:R-:W1:Y:S01]  /*5b40*/  SYNCS.PHASECHK.TRANS64.TRYWAIT P0, [R4+URZ], R3 ;  /* 0x00000003040075a7 */ /* 0x000e62000800017f */
[----:B------:R-:W-:-:S05]  /*5b50*/  VIADD R0, R8, 0x1 ;  /* 0x0000000108007836 */ /* 0x000fca0000000000 */
[----:B------:R-:W-:-:S04]  /*5b60*/  ISETP.NE.AND P1, PT, R0, 0x3, PT ;  /* 0x000000030000780c */ /* 0x000fc80003f25270 */
[----:B0-----:R-:W-:Y:S02]  /*5b70*/  SEL R2, RZ, 0x1, P1 ;  /* 0x00000001ff027807 */ /* 0x001fe40000800000 */
[----:B------:R-:W-:Y:S02]  /*5b80*/  SEL R0, R0, RZ, P1 ;  /* 0x000000ff00007207 */ /* 0x000fe40000800000 */
[----:B------:R-:W-:Y:S01]  /*5b90*/  LOP3.LUT R2, R9, R2, RZ, 0x3c, !PT ;  /* 0x0000000209027212 */ /* 0x000fe200078e3cff */
[----:B-1----:R-:W-:Y:S06]  /*5ba0*/  @!P0 BRA `(.L_x_117) ;  /* 0x0000000000e48947 */ /* 0x002fec0003800000 */
.L_x_129:
[----:B------:R-:W-:Y:S01]  /*5bb0*/  IMAD R5, R0, 0x8, R5 ;  /* 0x0000000800057824 */ /* 0x000fe200078e0205 */
[----:B------:R-:W-:-:S07]  /*5bc0*/  SHF.L.U32 R0, R2, 0x1f, RZ ;  /* 0x0000001f02007819 */ /* 0x000fce00000006ff */
.L_x_118:
[----:B-1----:R1:W2:Y:S02]  /*5bd0*/  SYNCS.PHASECHK.TRANS64.TRYWAIT P0, [R5+URZ], R0 ;  /* 0x00000000050075a7 */ /* 0x0022a4000800017f */
[----:B--2---:R-:W-:Y:S05]  /*5be0*/  @!P0 NANOSLEEP.SYNCS 0x989680 ;  /* 0x009896800000895d */ /* 0x004fea0003900000 */
[----:B------:R-:W2:Y:S02]  /*5bf0*/  @!P0 SYNCS.PHASECHK.TRANS64 P0, [R5+URZ], R0 ;  /* 0x00000000050085a7 */ /* 0x000ea4000800007f */
[----:B--2---:R-:W-:Y:S05]  /*5c00*/  @!P0 BRA `(.L_x_118) ;  /* 0xfffffffc00f08947 */ /* 0x004fea000383ffff */
.L_x_114:
[----:B------:R-:W-:Y:S05]  /*5c10*/  BSYNC B0 ;  /* 0x0000000000007941 */ /* 0x000fea0003800000 */
.L_x_113:
[----:B------:R-:W-:Y:S05]  /*5c20*/  EXIT ;  /* 0x000000000000794d */ /* 0x000fea0003800000 */
.L_x_15:
[----:B0-----:R-:W-:-:S04]  /*5c30*/  IMAD.U32 R3, RZ, RZ, UR43 ;  /* 0x0000002bff037e24 */ /* 0x001fc8000f8e00ff */
[----:B------:R0:W1:Y:S03]  /*5c40*/  SYNCS.PHASECHK.TRANS64.TRYWAIT P0, [R3+URZ+-0x8], R0 ;  /* 0xfffff800030075a7 */ /* 0x000066000800017f */
[----:B-1----:R-:W-:Y:S05]  /*5c50*/  @!P0 NANOSLEEP.SYNCS 0x989680 ;  /* 0x009896800000895d */ /* 0x002fea0003900000 */
[----:B------:R-:W1:Y:S02]  /*5c60*/  @!P0 SYNCS.PHASECHK.TRANS64 P0, [R3+URZ+-0x8], R0 ;  /* 0xfffff800030085a7 */ /* 0x000e64000800007f */
[----:B-1----:R-:W-:Y:S05]  /*5c70*/  @!P0 BRA `(.L_x_15) ;  /* 0xfffffffc00ec8947 */ /* 0x002fea000383ffff */
[----:B------:R-:W-:Y:S05]  /*5c80*/  BRA `(.L_x_119) ;  /* 0xffffffb800487947 */ /* 0x000fea000383ffff */
.L_x_20:
[----:B-1----:R1:W2:Y:S02]  /*5c90*/  SYNCS.PHASECHK.TRANS64.TRYWAIT P1, [R3+URZ], R0 ;  /* 0x00000000030075a7 */ /* 0x0022a4000802017f */
[----:B--2---:R-:W-:Y:S05]  /*5ca0*/  @!P1 NANOSLEEP.SYNCS 0x989680 ;  /* 0x009896800000995d */ /* 0x004fea0003900000 */
[----:B------:R-:W2:Y:S02]  /*5cb0*/  @!P1 SYNCS.PHASECHK.TRANS64 P1, [R3+URZ], R0 ;  /* 0x00000000030095a7 */ /* 0x000ea4000802007f */
[----:B--2---:R-:W-:Y:S05]  /*5cc0*/  @!P1 BRA `(.L_x_20) ;  /* 0xfffffffc00f09947 */ /* 0x004fea000383ffff */
[----:B------:R-:W-:Y:S05]  /*5cd0*/  BRA `(.L_x_19) ;  /* 0xffffffb800b47947 */ /* 0x000fea000383ffff */
.L_x_25:
[----:B-1----:R-:W-:-:S04]  /*5ce0*/  IMAD.U32 R4, RZ, RZ, UR4 ;  /* 0x00000004ff047e24 */ /* 0x002fc8000f8e00ff */
[----:B------:R1:W2:Y:S03]  /*5cf0*/  SYNCS.PHASECHK.TRANS64.TRYWAIT P1, [R4+URZ], R3 ;  /* 0x00000003040075a7 */ /* 0x0002a6000802017f */
[----:B--2---:R-:W-:Y:S05]  /*5d00*/  @!P1 NANOSLEEP.SYNCS 0x989680 ;  /* 0x009896800000995d */ /* 0x004fea0003900000 */
[----:B------:R-:W2:Y:S02]  /*5d10*/  @!P1 SYNCS.PHASECHK.TRANS64 P1, [R4+URZ], R3 ;  /* 0x00000003040095a7 */ /* 0x000ea4000802007f */
[----:B--2---:R-:W-:Y:S05]  /*5d20*/  @!P1 BRA `(.L_x_25) ;  /* 0xfffffffc00ec9947 */ /* 0x004fea000383ffff */
[----:B------:R-:W-:Y:S05]  /*5d30*/  BRA `(.L_x_24) ;  /* 0xffffffbc00dc7947 */ /* 0x000fea000383ffff */
.L_x_31:
[----:B0-----:R-:W-:-:S04]  /*5d40*/  IMAD.U32 R3, RZ, RZ, UR43 ;  /* 0x0000002bff037e24 */ /* 0x001fc8000f8e00ff */
[----:B------:R0:W1:Y:S03]  /*5d50*/  SYNCS.PHASECHK.TRANS64.TRYWAIT P0, [R3+URZ+0x8], R0 ;  /* 0x00000800030075a7 */ /* 0x000066000800017f */
[----:B-1----:R-:W-:Y:S05]  /*5d60*/  @!P0 NANOSLEEP.SYNCS 0x989680 ;  /* 0x009896800000895d */ /* 0x002fea0003900000 */
[----:B------:R-:W1:Y:S02]  /*5d70*/  @!P0 SYNCS.PHASECHK.TRANS64 P0, [R3+URZ+0x8], R0 ;  /* 0x00000800030085a7 */ /* 0x000e64000800007f */
[----:B-1----:R-:W-:Y:S05]  /*5d80*/  @!P0 BRA `(.L_x_31) ;  /* 0xfffffffc00ec8947 */ /* 0x002fea000383ffff */
[----:B------:R-:W-:Y:S05]  /*5d90*/  BRA `(.L_x_120) ;  /* 0xffffffc400787947 */ /* 0x000fea000383ffff */
.L_x_100:
[----:B------:R-:W-:Y:S01]  /*5da0*/  BSSY B1, `(.L_x_121) ;  /* 0x0000006000017945 */ /* 0x000fe20003800000 */
[----:B------:R-:W-:-:S07]  /*5db0*/  IMAD.MOV.U32 R15, RZ, RZ, -0x1 ;  /* 0xffffffffff0f7424 */ /* 0x000fce00078e00ff */
[----:B-----5:R-:W-:Y:S05]  /*5dc0*/  WARPSYNC.COLLECTIVE R15, `(.L_x_122) ;  /* 0x000000000f0c7348 */ /* 0x020fea0003c00000 */
[----:B------:R-:W-:Y:S02]  /*5dd0*/  ELECT P6, UR62, PT ;  /* 0x00000000003e782f */ /* 0x000fe400038c0000 */
[----:B------:R-:W-:Y:S01]  /*5de0*/  MOV R14, UR62 ;  /* 0x0000003e000e7c02 */ /* 0x000fe20008000f00 */
[----:B-----5:R-:W-:Y:S10]  /*5df0*/  ENDCOLLECTIVE ;  /* 0x000000000000791b */ /* 0x020ff40003800000 */
.L_x_122:
[----:B------:R-:W-:Y:S05]  /*5e00*/  BSYNC B1 ;  /* 0x0000000000017941 */ /* 0x000fea0003800000 */
.L_x_121:
[----:B------:R-:W-:Y:S05]  /*5e10*/  BRA `(.L_x_123) ;  /* 0xfffffff000087947 */ /* 0x000fea000383ffff */
.L_x_103:
[----:B-1----:R1:W2:Y:S02]  /*5e20*/  SYNCS.PHASECHK.TRANS64.TRYWAIT P1, [R11+URZ+0x18], R6 ;  /* 0x000018060b0075a7 */ /* 0x0022a4000802017f */
[----:B--2---:R-:W-:Y:S05]  /*5e30*/  @!P1 NANOSLEEP.SYNCS 0x989680 ;  /* 0x009896800000995d */ /* 0x004fea0003900000 */
[----:B------:R-:W2:Y:S02]  /*5e40*/  @!P1 SYNCS.PHASECHK.TRANS64 P1, [R11+URZ+0x18], R6 ;  /* 0x000018060b0095a7 */ /* 0x000ea4000802007f */
[----:B--2---:R-:W-:Y:S05]  /*5e50*/  @!P1 BRA `(.L_x_103) ;  /* 0xfffffffc00f09947 */ /* 0x004fea000383ffff */
[----:B------:R-:W-:Y:S05]  /*5e60*/  BRA `(.L_x_124) ;  /* 0xfffffff0003c7947 */ /* 0x000fea000383ffff */
.L_x_112:
[----:B------:R-:W-:Y:S01]  /*5e70*/  BSSY B0, `(.L_x_125) ;  /* 0x0000006000007945 */ /* 0x000fe20003800000 */
[----:B------:R-:W-:-:S07]  /*5e80*/  IMAD.MOV.U32 R15, RZ, RZ, -0x1 ;  /* 0xffffffffff0f7424 */ /* 0x000fce00078e00ff */
[----:B-----5:R-:W-:Y:S05]  /*5e90*/  WARPSYNC.COLLECTIVE R15, `(.L_x_126) ;  /* 0x000000000f0c7348 */ /* 0x020fea0003c00000 */
[----:B------:R-:W-:Y:S02]  /*5ea0*/  ELECT P6, UR62, PT ;  /* 0x00000000003e782f */ /* 0x000fe400038c0000 */
[----:B------:R-:W-:Y:S01]  /*5eb0*/  MOV R14, UR62 ;  /* 0x0000003e000e7c02 */ /* 0x000fe20008000f00 */
[----:B-----5:R-:W-:Y:S10]  /*5ec0*/  ENDCOLLECTIVE ;  /* 0x000000000000791b */ /* 0x020ff40003800000 */
.L_x_126:
[----:B------:R-:W-:Y:S05]  /*5ed0*/  BSYNC B0 ;  /* 0x0000000000007941 */ /* 0x000fea0003800000 */
.L_x_125:
[----:B------:R-:W-:Y:S05]  /*5ee0*/  BRA `(.L_x_127) ;  /* 0xfffffff800c07947 */ /* 0x000fea000383ffff */
.L_x_116:
[----:B0-----:R0:W1:Y:S02]  /*5ef0*/  SYNCS.PHASECHK.TRANS64.TRYWAIT P0, [R7+URZ], R2 ;  /* 0x00000002070075a7 */ /* 0x001064000800017f */
[----:B-1----:R-:W-:Y:S05]  /*5f00*/  @!P0 NANOSLEEP.SYNCS 0x989680 ;  /* 0x009896800000895d */ /* 0x002fea0003900000 */
[----:B------:R-:W1:Y:S02]  /*5f10*/  @!P0 SYNCS.PHASECHK.TRANS64 P0, [R7+URZ], R2 ;  /* 0x00000002070085a7 */ /* 0x000e64000800007f */
[----:B-1----:R-:W-:Y:S05]  /*5f20*/  @!P0 BRA `(.L_x_116) ;  /* 0xfffffffc00f08947 */ /* 0x002fea000383ffff */
[----:B------:R-:W-:Y:S05]  /*5f30*/  BRA `(.L_x_128) ;  /* 0xfffffffc00007947 */ /* 0x000fea000383ffff */
.L_x_117:
[----:B0-----:R0:W1:Y:S02]  /*5f40*/  SYNCS.PHASECHK.TRANS64.TRYWAIT P0, [R4+URZ], R3 ;  /* 0x00000003040075a7 */ /* 0x001064000800017f */
[----:B-1----:R-:W-:Y:S05]  /*5f50*/  @!P0 NANOSLEEP.SYNCS 0x989680 ;  /* 0x009896800000895d */ /* 0x002fea0003900000 */
[----:B------:R-:W1:Y:S02]  /*5f60*/  @!P0 SYNCS.PHASECHK.TRANS64 P0, [R4+URZ], R3 ;  /* 0x00000003040085a7 */ /* 0x000e64000800007f */
[----:B-1----:R-:W-:Y:S05]  /*5f70*/  @!P0 BRA `(.L_x_117) ;  /* 0xfffffffc00f08947 */ /* 0x002fea000383ffff */
[----:B------:R-:W-:Y:S05]  /*5f80*/  BRA `(.L_x_129) ;  /* 0xfffffffc00087947 */ /* 0x000fea000383ffff */
.L_x_130:
[----:B------:R-:W-:-:S00]  /*5f90*/  BRA `(.L_x_130) ;  /* 0xfffffffc00fc7947 */ /* 0x000fc0000383ffff */
[----:B------:R-:W-:-:S00]  /*5fa0*/  NOP ;  /* 0x0000000000007918 */ /* 0x000fc00000000000 */
        /* <DEDUP_REMOVED lines=13> */
.L_x_131:


//--------------------- .nv.global.init           --------------------------
	.section	.nv.global.init,"aw",@progbits
.nv.global.init:
	.type		$str$22,@object
	.size		$str$22,($str$23 - $str$22)
$str$22:
        /*0000*/ 	.byte	0x6b, 0x5f, 0x74, 0x69, 0x6c, 0x65, 0x5f, 0x63, 0x6f, 0x75, 0x6e, 0x74, 0x20, 0x3e, 0x3d, 0x20
        /*0010*/ 	.byte	0x31, 0x00
	.type		$str$23,@object
	.size		$str$23,(__unnamed_1 - $str$23)
$str$23:
        /*0012*/ 	.byte	0x2f, 0x74, 0x6d, 0x70, 0x2f, 0x63, 0x75, 0x74, 0x6c, 0x61, 0x73, 0x73, 0x5f, 0x73, 0x77, 0x65
        /*0022*/ 	.byte	0x65, 0x70, 0x5f, 0x73, 0x72, 0x63, 0x2f, 0x69, 0x6e, 0x63, 0x6c, 0x75, 0x64, 0x65, 0x2f, 0x63
        /*0032*/ 	.byte	0x75, 0x74, 0x6c, 0x61, 0x73, 0x73, 0x2f, 0x67, 0x65, 0x6d, 0x6d, 0x2f, 0x63, 0x6f, 0x6c, 0x6c
        /*0042*/ 	.byte	0x65, 0x63, 0x74, 0x69, 0x76, 0x65, 0x2f, 0x73, 0x6d, 0x39, 0x30, 0x5f, 0x6d, 0x6d, 0x61, 0x5f
        /*0052*/ 	.byte	0x74, 0x6d, 0x61, 0x5f, 0x67, 0x6d, 0x6d, 0x61, 0x5f, 0x73, 0x73, 0x5f, 0x77, 0x61, 0x72, 0x70
        /*0062*/ 	.byte	0x73, 0x70, 0x65, 0x63, 0x69, 0x61, 0x6c, 0x69, 0x7a, 0x65, 0x64, 0x2e, 0x68, 0x70, 0x70, 0x00
	.type		__unnamed_1,@object
	.size		__unnamed_1,(.L_0 - __unnamed_1)
__unnamed_1:
        /*0072*/ 	.byte	0x76, 0x6f, 0x69, 0x64, 0x20, 0x63, 0x75, 0x74, 0x6c, 0x61, 0x73, 0x73, 0x3a, 0x3a, 0x67, 0x65
        /* <DEDUP_REMOVED lines=179> */
        /*0bb2*/ 	.byte	0x75, 0x74, 0x65, 0x3a, 0x3a, 0x69, 0x64, 0x65, 0x6e, 0x74, 0x69, 0x74, 0x79, 0x5d, 0x00
.L_0:


//--------------------- .nv.shared._ZN7cutlass13device_kernelINS_4gemm6kernel13GemmUniversalIN4cute5tupleIJiiiiEEENS1_10collective13CollectiveMmaINS1_34MainloopSm90TmaGmmaWarpSpecializedILi3ENS5_IJNS4_1CILi1EEESB_SB_EEENS1_32KernelTmaWarpSpecializedPingpongEEENS5_IJNSA_ILi64EEESF_NSA_ILi128EEEEEENS_10bfloat16_tENS5_IJlSB_lEEESI_SJ_NS4_8TiledMMAINS4_8MMA_AtomIJNS4_4SM904GMMA27MMA_64x64x16_F32BF16BF16_SSILNSN_5MajorE0ELSP_0ELNSN_7ScaleInE1ELSQ_1EEEEEENS4_6LayoutISC_NS5_IJNSA_ILi0EEESU_SU_EEEEENS5_IJNS4_10UnderscoreESX_SX_EEEEENS4_13SM90_TMA_LOADENS4_14ComposedLayoutINS4_7SwizzleILi3ELi4ELi3EEENS4_18smem_ptr_flag_bitsILi16EEENST_INS5_IJNSA_ILi8EEESF_EEENS5_IJSF_SB_EEEEEEEvNS4_8identityES10_S1A_vS1B_EENS_8epilogue10collective6detail29Sm90TmaWarpSpecializedAdapterINS1E_15DefaultEpilogueISI_SJ_SJ_NS1D_6thread17LinearCombinationISI_Li1EffLNS1I_9ScaleType4KindE0ELNS_15FloatRoundStyleE2ESI_EENS1_15EpilogueDefaultEEEEEvvEEEEvNT_6ParamsE --------------------------
	.section	.nv.shared._ZN7cutlass13device_kernelINS_4gemm6kernel13GemmUniversalIN4cute5tupleIJiiiiEEENS1_10collective13CollectiveMmaINS1_34MainloopSm90TmaGmmaWarpSpecializedILi3ENS5_IJNS4_1CILi1EEESB_SB_EEENS1_32KernelTmaWarpSpecializedPingpongEEENS5_IJNSA_ILi64EEESF_NSA_ILi128EEEEEENS_10bfloat16_tENS5_IJlSB_lEEESI_SJ_NS4_8TiledMMAINS4_8MMA_AtomIJNS4_4SM904GMMA27MMA_64x64x16_F32BF16BF16_SSILNSN_5MajorE0ELSP_0ELNSN_7ScaleInE1ELSQ_1EEEEEENS4_6LayoutISC_NS5_IJNSA_ILi0EEESU_SU_EEEEENS5_IJNS4_10UnderscoreESX_SX_EEEEENS4_13SM90_TMA_LOADENS4_14ComposedLayoutINS4_7SwizzleILi3ELi4ELi3EEENS4_18smem_ptr_flag_bitsILi16EEENST_INS5_IJNSA_ILi8EEESF_EEENS5_IJSF_SB_EEEEEEEvNS4_8identityES10_S1A_vS1B_EENS_8epilogue10collective6detail29Sm90TmaWarpSpecializedAdapterINS1E_15DefaultEpilogueISI_SJ_SJ_NS1D_6thread17LinearCombinationISI_Li1EffLNS1I_9ScaleType4KindE0ELNS_15FloatRoundStyleE2ESI_EENS1_15EpilogueDefaultEEEEEvvEEEEvNT_6ParamsE,"aw",@nobits
	.sectionflags	@""
	.align	16
	.zero		1024


//--------------------- .nv.shared.reserved.0     --------------------------
	.section	.nv.shared.reserved.0,"aw",@nobits
	.weak		__nv_reservedSMEM_offset_0_alias
	.size		__nv_reservedSMEM_offset_0_alias, 0, 0
	.other		__nv_reservedSMEM_offset_0_alias,@"STO_CUDA_RESERVED_SHARED STV_DEFAULT"
__nv_reservedSMEM_offset_0_alias:
	.zero		0


//--------------------- .nv.global                --------------------------
	.section	.nv.global,"aw",@nobits
.nv.global:
	.type		_ZN40_INTERNAL_903ee3ec_4_k_cu_46f97cdc_239364cute1_E,@object
	.size		_ZN40_INTERNAL_903ee3ec_4_k_cu_46f97cdc_239364cute1_E,(_ZN40_INTERNAL_903ee3ec_4_k_cu_46f97cdc_239364cuda3std3__45__cpo6cbeginE - _ZN40_INTERNAL_903ee3ec_4_k_cu_46f97cdc_239364cute1_E)
_ZN40_INTERNAL_903ee3ec_4_k_cu_46f97cdc_239364cute1_E:
	.zero		1
	.type		_ZN40_INTERNAL_903ee3ec_4_k_cu_46f97cdc_239364cuda3std3__45__cpo6cbeginE,@object
	.size		_ZN40_INTERNAL_903ee3ec_4_k_cu_46f97cdc_239364cuda3std3__45__cpo6cbeginE,(_ZN40_INTERNAL_903ee3ec_4_k_cu_46f97cdc_239364cuda3std3__48in_placeE - _ZN40_INTERNAL_903ee3ec_4_k_cu_46f97cdc_239364cuda3std3__45__cpo6cbeginE)
_ZN40_INTERNAL_903ee3ec_4_k_cu_46f97cdc_239364cuda3std3__45__cpo6cbeginE:
	.zero		1
	.type		_ZN40_INTERNAL_903ee3ec_4_k_cu_46f97cdc_239364cuda3std3__48in_placeE,@object
	.size		_ZN40_INTERNAL_903ee3ec_4_k_cu_46f97cdc_239364cuda3std3__48in_placeE,(_ZN40_INTERNAL_903ee3ec_4_k_cu_46f97cdc_239364cuda3std6ranges3__45__cpo9iter_moveE - _ZN40_INTERNAL_903ee3ec_4_k_cu_46f97cdc_239364cuda3std3__48in_placeE)
_ZN40_INTERNAL_903ee3ec_4_k_cu_46f97cdc_239364cuda3std3__48in_placeE:
	.zero		1
	.type		_ZN40_INTERNAL_903ee3ec_4_k_cu_46f97cdc_239364cuda3std6ranges3__45__cpo9iter_moveE,@object
	.size		_ZN40_INTERNAL_903ee3ec_4_k_cu_46f97cdc_239364cuda3std6ranges3__45__cpo9iter_moveE,(_ZN40_INTERNAL_903ee3ec_4_k_cu_46f97cdc_239364cuda3std3__45__cpo5beginE - _ZN40_INTERNAL_903ee3ec_4_k_cu_46f97cdc_239364cuda3std6ranges3__45__cpo9iter_moveE)
_ZN40_INTERNAL_903ee3ec_4_k_cu_46f97cdc_239364cuda3std6ranges3__45__cpo9iter_moveE:
	.zero		1
	.type		_ZN40_INTERNAL_903ee3ec_4_k_cu_46f97cdc_239364cuda3std3__45__cpo5beginE,@object
	.size		_ZN40_INTERNAL_903ee3ec_4_k_cu_46f97cdc_239364cuda3std3__45__cpo5beginE,(_ZN40_INTERNAL_903ee3ec_4_k_cu_46f97cdc_239364cuda3std3__442_GLOBAL__N__903ee3ec_4_k_cu_46f97cdc_239366ignoreE - _ZN40_INTERNAL_903ee3ec_4_k_cu_46f97cdc_239364cuda3std3__45__cpo5beginE)
_ZN40_INTERNAL_903ee3ec_4_k_cu_46f97cdc_239364cuda3std3__45__cpo5beginE:
	.zero		1
	.type		_ZN40_INTERNAL_903ee3ec_4_k_cu_46f97cdc_239364cuda3std3__442_GLOBAL__N__903ee3ec_4_k_cu_46f97cdc_239366ignoreE,@object
	.size		_ZN40_INTERNAL_903ee3ec_4_k_cu_46f97cdc_239364cuda3std3__442_GLOBAL__N__903ee3ec_4_k_cu_46f97cdc_239366ignoreE,(_ZN40_INTERNAL_903ee3ec_4_k_cu_46f97cdc_239364cute7productE - _ZN40_INTERNAL_903ee3ec_4_k_cu_46f97cdc_239364cuda3std3__442_GLOBAL__N__903ee3ec_4_k_cu_46f97cdc_239366ignoreE)
_ZN40_INTERNAL_903ee3ec_4_k_cu_46f97cdc_239364cuda3std3__442_GLOBAL__N__903ee3ec_4_k_cu_46f97cdc_239366ignoreE:
	.zero		1
	.type		_ZN40_INTERNAL_903ee3ec_4_k_cu_46f97cdc_239364cute7productE,@object
	.size		_ZN40_INTERNAL_903ee3ec_4_k_cu_46f97cdc_239364cute7productE,(_ZN40_INTERNAL_903ee3ec_4_k_cu_46f97cdc_239364cuda3std3__45__cpo3endE - _ZN40_INTERNAL_903ee3ec_4_k_cu_46f97cdc_239364cute7productE)
_ZN40_INTERNAL_903ee3ec_4_k_cu_46f97cdc_239364cute7productE:
	.zero		1
	.type		_ZN40_INTERNAL_903ee3ec_4_k_cu_46f97cdc_239364cuda3std3__45__cpo3endE,@object
	.size		_ZN40_INTERNAL_903ee3ec_4_k_cu_46f97cdc_239364cuda3std3__45__cpo3endE,(_ZN40_INTERNAL_903ee3ec_4_k_cu_46f97cdc_239364cuda3std3__419piecewise_constructE - _ZN40_INTERNAL_903ee3ec_4_k_cu_46f97cdc_239364cuda3std3__45__cpo3endE)
_ZN40_INTERNAL_903ee3ec_4_k_cu_46f97cdc_239364cuda3std3__45__cpo3endE:
	.zero		1
	.type		_ZN40_INTERNAL_903ee3ec_4_k_cu_46f97cdc_239364cuda3std3__419piecewise_constructE,@object
	.size		_ZN40_INTERNAL_903ee3ec_4_k_cu_46f97cdc_239364cuda3std3__419piecewise_constructE,(_ZN40_INTERNAL_903ee3ec_4_k_cu_46f97cdc_239364cuda3std3__45__cpo4cendE - _ZN40_INTERNAL_903ee3ec_4_k_cu_46f97cdc_239364cuda3std3__419piecewise_constructE)
_ZN40_INTERNAL_903ee3ec_4_k_cu_46f97cdc_239364cuda3std3__419piecewise_constructE:
	.zero		1
	.type		_ZN40_INTERNAL_903ee3ec_4_k_cu_46f97cdc_239364cuda3std3__45__cpo4cendE,@object
	.size		_ZN40_INTERNAL_903ee3ec_4_k_cu_46f97cdc_239364cuda3std3__45__cpo4cendE,(_ZN40_INTERNAL_903ee3ec_4_k_cu_46f97cdc_239364cuda3std6ranges3__45__cpo4swapE - _ZN40_INTERNAL_903ee3ec_4_k_cu_46f97cdc_239364cuda3std3__45__cpo4cendE)
_ZN40_INTERNAL_903ee3ec_4_k_cu_46f97cdc_239364cuda3std3__45__cpo4cendE:
	.zero		1
	.type		_ZN40_INTERNAL_903ee3ec_4_k_cu_46f97cdc_239364cuda3std6ranges3__45__cpo4swapE,@object
	.size		_ZN40_INTERNAL_903ee3ec_4_k_cu_46f97cdc_239364cuda3std6ranges3__45__cpo4swapE,(.L_8 - _ZN40_INTERNAL_903ee3ec_4_k_cu_46f97cdc_239364cuda3std6ranges3__45__cpo4swapE)
_ZN40_INTERNAL_903ee3ec_4_k_cu_46f97cdc_239364cuda3std6ranges3__45__cpo4swapE:
	.zero		1
.L_8:


//--------------------- .nv.constant0._ZN7cutlass13device_kernelINS_4gemm6kernel13GemmUniversalIN4cute5tupleIJiiiiEEENS1_10collective13CollectiveMmaINS1_34MainloopSm90TmaGmmaWarpSpecializedILi3ENS5_IJNS4_1CILi1EEESB_SB_EEENS1_32KernelTmaWarpSpecializedPingpongEEENS5_IJNSA_ILi64EEESF_NSA_ILi128EEEEEENS_10bfloat16_tENS5_IJlSB_lEEESI_SJ_NS4_8TiledMMAINS4_8MMA_AtomIJNS4_4SM904GMMA27MMA_64x64x16_F32BF16BF16_SSILNSN_5MajorE0ELSP_0ELNSN_7ScaleInE1ELSQ_1EEEEEENS4_6LayoutISC_NS5_IJNSA_ILi0EEESU_SU_EEEEENS5_IJNS4_10UnderscoreESX_SX_EEEEENS4_13SM90_TMA_LOADENS4_14ComposedLayoutINS4_7SwizzleILi3ELi4ELi3EEENS4_18smem_ptr_flag_bitsILi16EEENST_INS5_IJNSA_ILi8EEESF_EEENS5_IJSF_SB_EEEEEEEvNS4_8identityES10_S1A_vS1B_EENS_8epilogue10collective6detail29Sm90TmaWarpSpecializedAdapterINS1E_15DefaultEpilogueISI_SJ_SJ_NS1D_6thread17LinearCombinationISI_Li1EffLNS1I_9ScaleType4KindE0ELNS_15FloatRoundStyleE2ESI_EENS1_15EpilogueDefaultEEEEEvvEEEEvNT_6ParamsE --------------------------
	.section	.nv.constant0._ZN7cutlass13device_kernelINS_4gemm6kernel13GemmUniversalIN4cute5tupleIJiiiiEEENS1_10collective13CollectiveMmaINS1_34MainloopSm90TmaGmmaWarpSpecializedILi3ENS5_IJNS4_1CILi1EEESB_SB_EEENS1_32KernelTmaWarpSpecializedPingpongEEENS5_IJNSA_ILi64EEESF_NSA_ILi128EEEEEENS_10bfloat16_tENS5_IJlSB_lEEESI_SJ_NS4_8TiledMMAINS4_8MMA_AtomIJNS4_4SM904GMMA27MMA_64x64x16_F32BF16BF16_SSILNSN_5MajorE0ELSP_0ELNSN_7ScaleInE1ELSQ_1EEEEEENS4_6LayoutISC_NS5_IJNSA_ILi0EEESU_SU_EEEEENS5_IJNS4_10UnderscoreESX_SX_EEEEENS4_13SM90_TMA_LOADENS4_14ComposedLayoutINS4_7SwizzleILi3ELi4ELi3EEENS4_18smem_ptr_flag_bitsILi16EEENST_INS5_IJNSA_ILi8EEESF_EEENS5_IJSF_SB_EEEEEEEvNS4_8identityES10_S1A_vS1B_EENS_8epilogue10collective6detail29Sm90TmaWarpSpecializedAdapterINS1E_15DefaultEpilogueISI_SJ_SJ_NS1D_6thread17LinearCombinationISI_Li1EffLNS1I_9ScaleType4KindE0ELNS_15FloatRoundStyleE2ESI_EENS1_15EpilogueDefaultEEEEEvvEEEEvNT_6ParamsE,"a",@progbits
	.sectionflags	@""
	.align	4
.nv.constant0._ZN7cutlass13device_kernelINS_4gemm6kernel13GemmUniversalIN4cute5tupleIJiiiiEEENS1_10collective13CollectiveMmaINS1_34MainloopSm90TmaGmmaWarpSpecializedILi3ENS5_IJNS4_1CILi1EEESB_SB_EEENS1_32KernelTmaWarpSpecializedPingpongEEENS5_IJNSA_ILi64EEESF_NSA_ILi128EEEEEENS_10bfloat16_tENS5_IJlSB_lEEESI_SJ_NS4_8TiledMMAINS4_8MMA_AtomIJNS4_4SM904GMMA27MMA_64x64x16_F32BF16BF16_SSILNSN_5MajorE0ELSP_0ELNSN_7ScaleInE1ELSQ_1EEEEEENS4_6LayoutISC_NS5_IJNSA_ILi0EEESU_SU_EEEEENS5_IJNS4_10UnderscoreESX_SX_EEEEENS4_13SM90_TMA_LOADENS4_14ComposedLayoutINS4_7SwizzleILi3ELi4ELi3EEENS4_18smem_ptr_flag_bitsILi16EEENST_INS5_IJNSA_ILi8EEESF_EEENS5_IJSF_SB_EEEEEEEvNS4_8identityES10_S1A_vS1B_EENS_8epilogue10collective6detail29Sm90TmaWarpSpecializedAdapterINS1E_15DefaultEpilogueISI_SJ_SJ_NS1D_6thread17LinearCombinationISI_Li1EffLNS1I_9ScaleType4KindE0ELNS_15FloatRoundStyleE2ESI_EENS1_15EpilogueDefaultEEEEEvvEEEEvNT_6ParamsE:
	.zero		1664


//--------------------- SYMBOLS --------------------------

	.type		.nv.reservedSmem.offset0,@object
	.size		.nv.reservedSmem.offset0,0x4
	.type		__assertfail,@function
